	.target	sm_90a

	.elftype	@"ET_EXEC"


//--------------------- .note.nv.tkinfo           --------------------------
	.section	.note.nv.tkinfo,"",@"SHT_NOTE"
	.sectionflags	@"SHF_NOTE_NV_TKINFO"
	.tkinfo
        /*0018*/ 	.word	0x00000002
        /*0030*/ 	.string	""
        /*0030*/ 	.string	"ptxas"
        /*0030*/ 	.string	"Cuda compilation tools, release 13.0, V13.0.88"
        /*0030*/ 	.string	"Build cuda_13.0.r13.0/compiler.36424714_0"
        /*0030*/ 	.string	"-arch sm_90a -m 64 "



//--------------------- .note.nv.cuinfo           --------------------------
	.section	.note.nv.cuinfo,"",@"SHT_NOTE"
	.sectionflags	@"SHF_NOTE_NV_CUINFO"
        /*0018*/ 	.short	0x0002
        /*001a*/ 	.short	0x005a
        /*001c*/ 	.short	0x0082
	.zero		2


//--------------------- .nv.info                  --------------------------
	.section	.nv.info,"",@"SHT_CUDA_INFO"
	.align	4


	//----- nvinfo : EIATTR_REGCOUNT
	.align		4
        /*0000*/ 	.byte	0x04, 0x2f
        /*0002*/ 	.short	(.L_15 - .L_14)
	.align		4
.L_14:
        /*0004*/ 	.word	index@(_ZN7cutlass13device_kernelINS_4gemm6kernel13GemmUniversalIN4cute5tupleIJiiiiEEENS1_10collective13CollectiveMmaINS1_34MainloopSm90TmaGmmaWarpSpecializedILi6ENS5_IJNS4_1CILi1EEESB_SB_EEENS1_35KernelTmaWarpSpecializedCooperativeEEENS5_IJNSA_ILi512EEENSA_ILi80EEENSA_ILi32EEEEEENS_6half_tENS5_IJlSB_lEEESJ_SK_NS4_8TiledMMAINS4_8MMA_AtomIJNS4_4SM904GMMA25MMA_64x16x16_F32F16F16_SSILNSO_5MajorE0ELSQ_0ELNSO_7ScaleInE1ELSR_1EEEEEENS4_6LayoutINS5_IJNSA_ILi2EEESB_SB_EEENS5_IJSB_NSA_ILi0EEESX_EEEEENS5_IJNS4_10UnderscoreES10_S10_EEEEENS4_13SM90_TMA_LOADENS4_14ComposedLayoutINS4_7SwizzleILi2ELi4ELi3EEENS4_18smem_ptr_flag_bitsILi16EEENSU_INS5_IJNSA_ILi8EEESH_EEENS5_IJSH_SB_EEEEEEEvNS4_8identityES13_S1D_vS1E_EENS_8epilogue10collective6detail29Sm90TmaWarpSpecializedAdapterINS1H_15DefaultEpilogueISJ_SK_SK_NS1G_6thread17LinearCombinationISJ_Li1EffLNS1L_9ScaleType4KindE0ELNS_15FloatRoundStyleE2ESJ_EENS1_15EpilogueDefaultEEEEEvvEEEEvNT_6ParamsE)
        /*0008*/ 	.word	0x000000a8


	//----- nvinfo : EIATTR_FRAME_SIZE
	.align		4
.L_15:
        /*000c*/ 	.byte	0x04, 0x11
        /*000e*/ 	.short	(.L_17 - .L_16)
	.align		4
.L_16:
        /*0010*/ 	.word	index@(_ZN7cutlass13device_kernelINS_4gemm6kernel13GemmUniversalIN4cute5tupleIJiiiiEEENS1_10collective13CollectiveMmaINS1_34MainloopSm90TmaGmmaWarpSpecializedILi6ENS5_IJNS4_1CILi1EEESB_SB_EEENS1_35KernelTmaWarpSpecializedCooperativeEEENS5_IJNSA_ILi512EEENSA_ILi80EEENSA_ILi32EEEEEENS_6half_tENS5_IJlSB_lEEESJ_SK_NS4_8TiledMMAINS4_8MMA_AtomIJNS4_4SM904GMMA25MMA_64x16x16_F32F16F16_SSILNSO_5MajorE0ELSQ_0ELNSO_7ScaleInE1ELSR_1EEEEEENS4_6LayoutINS5_IJNSA_ILi2EEESB_SB_EEENS5_IJSB_NSA_ILi0EEESX_EEEEENS5_IJNS4_10UnderscoreES10_S10_EEEEENS4_13SM90_TMA_LOADENS4_14ComposedLayoutINS4_7SwizzleILi2ELi4ELi3EEENS4_18smem_ptr_flag_bitsILi16EEENSU_INS5_IJNSA_ILi8EEESH_EEENS5_IJSH_SB_EEEEEEEvNS4_8identityES13_S1D_vS1E_EENS_8epilogue10collective6detail29Sm90TmaWarpSpecializedAdapterINS1H_15DefaultEpilogueISJ_SK_SK_NS1G_6thread17LinearCombinationISJ_Li1EffLNS1L_9ScaleType4KindE0ELNS_15FloatRoundStyleE2ESJ_EENS1_15EpilogueDefaultEEEEEvvEEEEvNT_6ParamsE)
        /*0014*/ 	.word	0x00000000


	//----- nvinfo : EIATTR_MIN_STACK_SIZE
	.align		4
.L_17:
        /*0018*/ 	.byte	0x04, 0x12
        /*001a*/ 	.short	(.L_19 - .L_18)
	.align		4
.L_18:
        /*001c*/ 	.word	index@(_ZN7cutlass13device_kernelINS_4gemm6kernel13GemmUniversalIN4cute5tupleIJiiiiEEENS1_10collective13CollectiveMmaINS1_34MainloopSm90TmaGmmaWarpSpecializedILi6ENS5_IJNS4_1CILi1EEESB_SB_EEENS1_35KernelTmaWarpSpecializedCooperativeEEENS5_IJNSA_ILi512EEENSA_ILi80EEENSA_ILi32EEEEEENS_6half_tENS5_IJlSB_lEEESJ_SK_NS4_8TiledMMAINS4_8MMA_AtomIJNS4_4SM904GMMA25MMA_64x16x16_F32F16F16_SSILNSO_5MajorE0ELSQ_0ELNSO_7ScaleInE1ELSR_1EEEEEENS4_6LayoutINS5_IJNSA_ILi2EEESB_SB_EEENS5_IJSB_NSA_ILi0EEESX_EEEEENS5_IJNS4_10UnderscoreES10_S10_EEEEENS4_13SM90_TMA_LOADENS4_14ComposedLayoutINS4_7SwizzleILi2ELi4ELi3EEENS4_18smem_ptr_flag_bitsILi16EEENSU_INS5_IJNSA_ILi8EEESH_EEENS5_IJSH_SB_EEEEEEEvNS4_8identityES13_S1D_vS1E_EENS_8epilogue10collective6detail29Sm90TmaWarpSpecializedAdapterINS1H_15DefaultEpilogueISJ_SK_SK_NS1G_6thread17LinearCombinationISJ_Li1EffLNS1L_9ScaleType4KindE0ELNS_15FloatRoundStyleE2ESJ_EENS1_15EpilogueDefaultEEEEEvvEEEEvNT_6ParamsE)
        /*0020*/ 	.word	0x00000000
.L_19:


//--------------------- .nv.compat                --------------------------
	.section	.nv.compat,"",@"SHT_CUDA_COMPAT_INFO"
	.align	4
        /*0000*/ 	.byte	0x02, 0x09, 0x01, 0x00, 0x02, 0x02, 0x04, 0x00, 0x02, 0x05, 0x05, 0x00, 0x03, 0x07, 0x01, 0x01
        /*0010*/ 	.byte	0x02, 0x03, 0x01, 0x00, 0x02, 0x06, 0x01, 0x00, 0x04, 0x0b, 0x08, 0x00, 0x00, 0x00, 0x00, 0x00
        /*0020*/ 	.byte	0x00, 0x00, 0x00, 0x00


//--------------------- .nv.info._ZN7cutlass13device_kernelINS_4gemm6kernel13GemmUniversalIN4cute5tupleIJiiiiEEENS1_10collective13CollectiveMmaINS1_34MainloopSm90TmaGmmaWarpSpecializedILi6ENS5_IJNS4_1CILi1EEESB_SB_EEENS1_35KernelTmaWarpSpecializedCooperativeEEENS5_IJNSA_ILi512EEENSA_ILi80EEENSA_ILi32EEEEEENS_6half_tENS5_IJlSB_lEEESJ_SK_NS4_8TiledMMAINS4_8MMA_AtomIJNS4_4SM904GMMA25MMA_64x16x16_F32F16F16_SSILNSO_5MajorE0ELSQ_0ELNSO_7ScaleInE1ELSR_1EEEEEENS4_6LayoutINS5_IJNSA_ILi2EEESB_SB_EEENS5_IJSB_NSA_ILi0EEESX_EEEEENS5_IJNS4_10UnderscoreES10_S10_EEEEENS4_13SM90_TMA_LOADENS4_14ComposedLayoutINS4_7SwizzleILi2ELi4ELi3EEENS4_18smem_ptr_flag_bitsILi16EEENSU_INS5_IJNSA_ILi8EEESH_EEENS5_IJSH_SB_EEEEEEEvNS4_8identityES13_S1D_vS1E_EENS_8epilogue10collective6detail29Sm90TmaWarpSpecializedAdapterINS1H_15DefaultEpilogueISJ_SK_SK_NS1G_6thread17LinearCombinationISJ_Li1EffLNS1L_9ScaleType4KindE0ELNS_15FloatRoundStyleE2ESJ_EENS1_15EpilogueDefaultEEEEEvvEEEEvNT_6ParamsE --------------------------
	.section	.nv.info._ZN7cutlass13device_kernelINS_4gemm6kernel13GemmUniversalIN4cute5tupleIJiiiiEEENS1_10collective13CollectiveMmaINS1_34MainloopSm90TmaGmmaWarpSpecializedILi6ENS5_IJNS4_1CILi1EEESB_SB_EEENS1_35KernelTmaWarpSpecializedCooperativeEEENS5_IJNSA_ILi512EEENSA_ILi80EEENSA_ILi32EEEEEENS_6half_tENS5_IJlSB_lEEESJ_SK_NS4_8TiledMMAINS4_8MMA_AtomIJNS4_4SM904GMMA25MMA_64x16x16_F32F16F16_SSILNSO_5MajorE0ELSQ_0ELNSO_7ScaleInE1ELSR_1EEEEEENS4_6LayoutINS5_IJNSA_ILi2EEESB_SB_EEENS5_IJSB_NSA_ILi0EEESX_EEEEENS5_IJNS4_10UnderscoreES10_S10_EEEEENS4_13SM90_TMA_LOADENS4_14ComposedLayoutINS4_7SwizzleILi2ELi4ELi3EEENS4_18smem_ptr_flag_bitsILi16EEENSU_INS5_IJNSA_ILi8EEESH_EEENS5_IJSH_SB_EEEEEEEvNS4_8identityES13_S1D_vS1E_EENS_8epilogue10collective6detail29Sm90TmaWarpSpecializedAdapterINS1H_15DefaultEpilogueISJ_SK_SK_NS1G_6thread17LinearCombinationISJ_Li1EffLNS1L_9ScaleType4KindE0ELNS_15FloatRoundStyleE2ESJ_EENS1_15EpilogueDefaultEEEEEvvEEEEvNT_6ParamsE,"",@"SHT_CUDA_INFO"
	.sectionflags	@""
	.align	4


	//----- nvinfo : EIATTR_CUDA_API_VERSION
	.align		4
        /*0000*/ 	.byte	0x04, 0x37
        /*0002*/ 	.short	(.L_21 - .L_20)
.L_20:
        /*0004*/ 	.word	0x00000082


	//----- nvinfo : EIATTR_KPARAM_INFO
	.align		4
.L_21:
        /*0008*/ 	.byte	0x04, 0x17
        /*000a*/ 	.short	(.L_23 - .L_22)
.L_22:
        /*000c*/ 	.word	0x00000000
        /*0010*/ 	.short	0x0000
        /*0012*/ 	.short	0x0070
        /*0014*/ 	.byte	0x00, 0xf0, 0x01, 0x10


	//----- nvinfo : EIATTR_SPARSE_MMA_MASK
	.align		4
.L_23:
        /*0018*/ 	.byte	0x03, 0x50
        /*001a*/ 	.short	0x0000


	//----- nvinfo : EIATTR_MAXREG_COUNT
	.align		4
        /*001c*/ 	.byte	0x03, 0x1b
        /*001e*/ 	.short	0x00a8


	//----- nvinfo : EIATTR_NUM_BARRIERS
	.align		4
        /*0020*/ 	.byte	0x02, 0x4c
        /*0022*/ 	.byte	0x01
	.zero		1


	//----- nvinfo : EIATTR_EXTERNS
	.align		4
        /*0024*/ 	.byte	0x04, 0x0f
        /*0026*/ 	.short	(.L_25 - .L_24)


	//   ....[0]....
	.align		4
.L_24:
        /*0028*/ 	.word	index@(__assertfail)


	//----- nvinfo : EIATTR_MERCURY_ISA_VERSION
	.align		4
.L_25:
        /*002c*/ 	.byte	0x03, 0x5f
        /*002e*/ 	.short	0x0101


	//----- nvinfo : EIATTR_INT_WARP_WIDE_INSTR_OFFSETS
	.align		4
        /*0030*/ 	.byte	0x04, 0x31
        /*0032*/ 	.short	(.L_27 - .L_26)


	//   ....[0]....
.L_26:
        /*0034*/ 	.word	0x00000400


	//   ....[1]....
        /*0038*/ 	.word	0x00000410


	//   ....[2]....
        /*003c*/ 	.word	0x000004f0


	//----- nvinfo : EIATTR_COOP_GROUP_MASK_REGIDS
	.align		4
.L_27:
        /*0040*/ 	.byte	0x04, 0x29
        /*0042*/ 	.short	(.L_29 - .L_28)


	//   ....[0]....
.L_28:
        /*0044*/ 	.word	0xffffffff


	//   ....[1]....
        /*0048*/ 	.word	0xffffffff


	//   ....[2]....
        /*004c*/ 	.word	0xffffffff


	//   ....[3]....
        /*0050*/ 	.word	0xffffffff


	//   ....[4]....
        /*0054*/ 	.word	0xffffffff


	//----- nvinfo : EIATTR_COOP_GROUP_INSTR_OFFSETS
	.align		4
.L_29:
        /*0058*/ 	.byte	0x04, 0x28
        /*005a*/ 	.short	(.L_31 - .L_30)


	//   ....[0]....
.L_30:
        /*005c*/ 	.word	0x00000060


	//   ....[1]....
        /*0060*/ 	.word	0x00000070


	//   ....[2]....
        /*0064*/ 	.word	0x00000130


	//   ....[3]....
        /*0068*/ 	.word	0x00000300


	//   ....[4]....
        /*006c*/ 	.word	0x00000fc0


	//----- nvinfo : EIATTR_REG_RECONFIG
	.align		4
.L_31:
        /*0070*/ 	.byte	0x01, 0x54
	.zero		2


	//----- nvinfo : EIATTR_SYSCALL_OFFSETS
	.align		4
        /*0074*/ 	.byte	0x04, 0x46
        /*0076*/ 	.short	(.L_33 - .L_32)


	//   ....[0]....
.L_32:
        /*0078*/ 	.word	0x00001180


	//----- nvinfo : EIATTR_MBARRIER_INSTR_OFFSETS
	.align		4
.L_33:
        /*007c*/ 	.byte	0x04, 0x39
        /*007e*/ 	.short	(.L_35 - .L_34)


	//   ....[0]....
.L_34:
        /*0080*/ 	.word	0x00000230
        /*0084*/ 	.word	0x000000ff
        /*0088*/ 	.word	0x00000000
        /*008c*/ 	.short	0x0100
        /*008e*/ 	.byte	0x08
	.zero		1


	//   ....[1]....
        /*0090*/ 	.word	0x00000240
        /*0094*/ 	.word	0x000000ff
        /*0098*/ 	.word	0x00000030
        /*009c*/ 	.short	0x0100
        /*009e*/ 	.byte	0x08
	.zero		1


	//   ....[2]....
        /*00a0*/ 	.word	0x00000250
        /*00a4*/ 	.word	0x000000ff
        /*00a8*/ 	.word	0x00000008
        /*00ac*/ 	.short	0x0100
        /*00ae*/ 	.byte	0x08
	.zero		1


	//   ....[3]....
        /*00b0*/ 	.word	0x00000260
        /*00b4*/ 	.word	0x000000ff
        /*00b8*/ 	.word	0x00000038
        /*00bc*/ 	.short	0x0100
        /*00be*/ 	.byte	0x08
	.zero		1


	//   ....[4]....
        /*00c0*/ 	.word	0x00000270
        /*00c4*/ 	.word	0x000000ff
        /*00c8*/ 	.word	0x00000010
        /*00cc*/ 	.short	0x0100
        /*00ce*/ 	.byte	0x08
	.zero		1


	//   ....[5]....
        /*00d0*/ 	.word	0x00000280
        /*00d4*/ 	.word	0x000000ff
        /*00d8*/ 	.word	0x00000040
        /*00dc*/ 	.short	0x0100
        /*00de*/ 	.byte	0x08
	.zero		1


	//   ....[6]....
        /*00e0*/ 	.word	0x00000290
        /*00e4*/ 	.word	0x000000ff
        /*00e8*/ 	.word	0x00000018
        /*00ec*/ 	.short	0x0100
        /*00ee*/ 	.byte	0x08
	.zero		1


	//   ....[7]....
        /*00f0*/ 	.word	0x000002a0
        /*00f4*/ 	.word	0x000000ff
        /*00f8*/ 	.word	0x00000048
        /*00fc*/ 	.short	0x0100
        /*00fe*/ 	.byte	0x08
	.zero		1


	//   ....[8]....
        /*0100*/ 	.word	0x000002b0
        /*0104*/ 	.word	0x000000ff
        /*0108*/ 	.word	0x00000020
        /*010c*/ 	.short	0x0100
        /*010e*/ 	.byte	0x08
	.zero		1


	//   ....[9]....
        /*0110*/ 	.word	0x000002c0
        /*0114*/ 	.word	0x000000ff
        /*0118*/ 	.word	0x00000050
        /*011c*/ 	.short	0x0100
        /*011e*/ 	.byte	0x08
	.zero		1


	//   ....[10]....
        /*0120*/ 	.word	0x000002d0
        /*0124*/ 	.word	0x000000ff
        /*0128*/ 	.word	0x00000028
        /*012c*/ 	.short	0x0100
        /*012e*/ 	.byte	0x08
	.zero		1


	//   ....[11]....
        /*0130*/ 	.word	0x000002e0
        /*0134*/ 	.word	0x000000ff
        /*0138*/ 	.word	0x00000058
        /*013c*/ 	.short	0x0100
        /*013e*/ 	.byte	0x08
	.zero		1


	//   ....[12]....
        /*0140*/ 	.word	0x00000560
        /*0144*/ 	.word	0x000000ff
        /*0148*/ 	.word	0x00000070
        /*014c*/ 	.short	0x0100
        /*014e*/ 	.byte	0x06
	.zero		1


	//   ....[13]....
        /*0150*/ 	.word	0x000005c0
        /*0154*/ 	.word	0x000000ff
        /*0158*/ 	.word	0x00000078
        /*015c*/ 	.short	0x0100
        /*015e*/ 	.byte	0x06
	.zero		1


	//   ....[14]....
        /*0160*/ 	.word	0x00001200
        /*0164*/ 	.word	0x00000003
        /*0168*/ 	.word	0x00000000
        /*016c*/ 	.short	0x010a
        /*016e*/ 	.byte	0x3f
	.zero		1


	//   ....[15]....
        /*0170*/ 	.word	0x00001240
        /*0174*/ 	.word	0x00000003
        /*0178*/ 	.word	0x00000000
        /*017c*/ 	.short	0x010a
        /*017e*/ 	.byte	0x3f
	.zero		1


	//   ....[16]....
        /*0180*/ 	.word	0x00002260
        /*0184*/ 	.word	0x000000ff
        /*0188*/ 	.word	0x00000000
        /*018c*/ 	.short	0x010a
        /*018e*/ 	.byte	0x08
	.zero		1


	//   ....[17]....
        /*0190*/ 	.word	0x000022a0
        /*0194*/ 	.word	0x000000ff
        /*0198*/ 	.word	0x00000000
        /*019c*/ 	.short	0x010a
        /*019e*/ 	.byte	0x08
	.zero		1


	//   ....[18]....
        /*01a0*/ 	.word	0x00003190
        /*01a4*/ 	.word	0x000000ff
        /*01a8*/ 	.word	0x00000000
        /*01ac*/ 	.short	0x0101
        /*01ae*/ 	.byte	0x08
	.zero		1


	//   ....[19]....
        /*01b0*/ 	.word	0x00003340
        /*01b4*/ 	.word	0x00000000
        /*01b8*/ 	.word	0x00000000
        /*01bc*/ 	.short	0x0101
        /*01be*/ 	.byte	0x3f
	.zero		1


	//   ....[20]....
        /*01c0*/ 	.word	0x0000e400
        /*01c4*/ 	.word	0x0000000e
        /*01c8*/ 	.word	0x00000030
        /*01cc*/ 	.short	0x010a
        /*01ce*/ 	.byte	0x3f
	.zero		1


	//   ....[21]....
        /*01d0*/ 	.word	0x0000e790
        /*01d4*/ 	.word	0x00000005
        /*01d8*/ 	.word	0x00000078
        /*01dc*/ 	.short	0x0101
        /*01de*/ 	.byte	0x3f
	.zero		1


	//   ....[22]....
        /*01e0*/ 	.word	0x0000eef0
        /*01e4*/ 	.word	0x00000007
        /*01e8*/ 	.word	0x00000000
        /*01ec*/ 	.short	0x010a
        /*01ee*/ 	.byte	0x3f
	.zero		1


	//   ....[23]....
        /*01f0*/ 	.word	0x0000ef70
        /*01f4*/ 	.word	0x00000008
        /*01f8*/ 	.word	0x00000000
        /*01fc*/ 	.short	0x010a
        /*01fe*/ 	.byte	0x3f
	.zero		1


	//   ....[24]....
        /*0200*/ 	.word	0x0000f000
        /*0204*/ 	.word	0x00000009
        /*0208*/ 	.word	0x00000000
        /*020c*/ 	.short	0x010a
        /*020e*/ 	.byte	0x3f
	.zero		1


	//   ....[25]....
        /*0210*/ 	.word	0x0000f090
        /*0214*/ 	.word	0x00000008
        /*0218*/ 	.word	0x00000000
        /*021c*/ 	.short	0x010a
        /*021e*/ 	.byte	0x3f
	.zero		1


	//   ....[26]....
        /*0220*/ 	.word	0x0000f120
        /*0224*/ 	.word	0x0000000b
        /*0228*/ 	.word	0x00000000
        /*022c*/ 	.short	0x010a
        /*022e*/ 	.byte	0x3f
	.zero		1


	//   ....[27]....
        /*0230*/ 	.word	0x0000f1b0
        /*0234*/ 	.word	0x00000003
        /*0238*/ 	.word	0x00000000
        /*023c*/ 	.short	0x010a
        /*023e*/ 	.byte	0x3f
	.zero		1


	//   ....[28]....
        /*0240*/ 	.word	0x0000f210
        /*0244*/ 	.word	0x00000003
        /*0248*/ 	.word	0x00000000
        /*024c*/ 	.short	0x010a
        /*024e*/ 	.byte	0x3f
	.zero		1


	//   ....[29]....
        /*0250*/ 	.word	0x0000f270
        /*0254*/ 	.word	0x00000005
        /*0258*/ 	.word	0x00000000
        /*025c*/ 	.short	0x010a
        /*025e*/ 	.byte	0x3f
	.zero		1


	//   ....[30]....
        /*0260*/ 	.word	0x0000f340
        /*0264*/ 	.word	0x0000000e
        /*0268*/ 	.word	0x00000030
        /*026c*/ 	.short	0x010a
        /*026e*/ 	.byte	0x3f
	.zero		1


	//   ....[31]....
        /*0270*/ 	.word	0x0000f410
        /*0274*/ 	.word	0x00000007
        /*0278*/ 	.word	0x00000000
        /*027c*/ 	.short	0x010a
        /*027e*/ 	.byte	0x3f
	.zero		1


	//   ....[32]....
        /*0280*/ 	.word	0x0000f460
        /*0284*/ 	.word	0x00000008
        /*0288*/ 	.word	0x00000000
        /*028c*/ 	.short	0x010a
        /*028e*/ 	.byte	0x3f
	.zero		1


	//   ....[33]....
        /*0290*/ 	.word	0x0000f4b0
        /*0294*/ 	.word	0x00000009
        /*0298*/ 	.word	0x00000000
        /*029c*/ 	.short	0x010a
        /*029e*/ 	.byte	0x3f
	.zero		1


	//   ....[34]....
        /*02a0*/ 	.word	0x0000f500
        /*02a4*/ 	.word	0x00000008
        /*02a8*/ 	.word	0x00000000
        /*02ac*/ 	.short	0x010a
        /*02ae*/ 	.byte	0x3f
	.zero		1


	//   ....[35]....
        /*02b0*/ 	.word	0x0000f550
        /*02b4*/ 	.word	0x0000000b
        /*02b8*/ 	.word	0x00000000
        /*02bc*/ 	.short	0x010a
        /*02be*/ 	.byte	0x3f
	.zero		1


	//----- nvinfo : EIATTR_NUM_MBARRIERS
	.align		4
.L_35:
        /*02c0*/ 	.byte	0x03, 0x38
        /*02c2*/ 	.short	0x000e


	//----- nvinfo : EIATTR_EXIT_INSTR_OFFSETS
	.align		4
        /*02c4*/ 	.byte	0x04, 0x1c
        /*02c6*/ 	.short	(.L_37 - .L_36)


	//   ....[0]....
.L_36:
        /*02c8*/ 	.word	0x00000610


	//   ....[1]....
        /*02cc*/ 	.word	0x00000ef0


	//   ....[2]....
        /*02d0*/ 	.word	0x0000da40


	//   ....[3]....
        /*02d4*/ 	.word	0x0000e0a0


	//   ....[4]....
        /*02d8*/ 	.word	0x0000f200


	//----- nvinfo : EIATTR_MAX_THREADS
	.align		4
.L_37:
        /*02dc*/ 	.byte	0x04, 0x05
        /*02de*/ 	.short	(.L_39 - .L_38)
.L_38:
        /*02e0*/ 	.word	0x00000180
        /*02e4*/ 	.word	0x00000001
        /*02e8*/ 	.word	0x00000001


	//----- nvinfo : EIATTR_CRS_STACK_SIZE
	.align		4
.L_39:
        /*02ec*/ 	.byte	0x04, 0x1e
        /*02ee*/ 	.short	(.L_41 - .L_40)
.L_40:
        /*02f0*/ 	.word	0x00000000


	//----- nvinfo : EIATTR_CBANK_PARAM_SIZE
	.align		4
.L_41:
        /*02f4*/ 	.byte	0x03, 0x19
        /*02f6*/ 	.short	0x0470


	//----- nvinfo : EIATTR_PARAM_CBANK
	.align		4
        /*02f8*/ 	.byte	0x04, 0x0a
        /*02fa*/ 	.short	(.L_43 - .L_42)
	.align		4
.L_42:
        /*02fc*/ 	.word	index@(.nv.constant0._ZN7cutlass13device_kernelINS_4gemm6kernel13GemmUniversalIN4cute5tupleIJiiiiEEENS1_10collective13CollectiveMmaINS1_34MainloopSm90TmaGmmaWarpSpecializedILi6ENS5_IJNS4_1CILi1EEESB_SB_EEENS1_35KernelTmaWarpSpecializedCooperativeEEENS5_IJNSA_ILi512EEENSA_ILi80EEENSA_ILi32EEEEEENS_6half_tENS5_IJlSB_lEEESJ_SK_NS4_8TiledMMAINS4_8MMA_AtomIJNS4_4SM904GMMA25MMA_64x16x16_F32F16F16_SSILNSO_5MajorE0ELSQ_0ELNSO_7ScaleInE1ELSR_1EEEEEENS4_6LayoutINS5_IJNSA_ILi2EEESB_SB_EEENS5_IJSB_NSA_ILi0EEESX_EEEEENS5_IJNS4_10UnderscoreES10_S10_EEEEENS4_13SM90_TMA_LOADENS4_14ComposedLayoutINS4_7SwizzleILi2ELi4ELi3EEENS4_18smem_ptr_flag_bitsILi16EEENSU_INS5_IJNSA_ILi8EEESH_EEENS5_IJSH_SB_EEEEEEEvNS4_8identityES13_S1D_vS1E_EENS_8epilogue10collective6detail29Sm90TmaWarpSpecializedAdapterINS1H_15DefaultEpilogueISJ_SK_SK_NS1G_6thread17LinearCombinationISJ_Li1EffLNS1L_9ScaleType4KindE0ELNS_15FloatRoundStyleE2ESJ_EENS1_15EpilogueDefaultEEEEEvvEEEEvNT_6ParamsE)
        /*0300*/ 	.short	0x0210
        /*0302*/ 	.short	0x0470


	//----- nvinfo : EIATTR_SW_WAR
	.align		4
.L_43:
        /*0304*/ 	.byte	0x04, 0x36
        /*0306*/ 	.short	(.L_45 - .L_44)
.L_44:
        /*0308*/ 	.word	0x00000008
.L_45:


//--------------------- .nv.callgraph             --------------------------
	.section	.nv.callgraph,"",@"SHT_CUDA_CALLGRAPH"
	.align	4
	.sectionentsize	8
	.align		4
        /*0000*/ 	.word	0x00000000
	.align		4
        /*0004*/ 	.word	0xffffffff
	.align		4
        /*0008*/ 	.word	index@(_ZN7cutlass13device_kernelINS_4gemm6kernel13GemmUniversalIN4cute5tupleIJiiiiEEENS1_10collective13CollectiveMmaINS1_34MainloopSm90TmaGmmaWarpSpecializedILi6ENS5_IJNS4_1CILi1EEESB_SB_EEENS1_35KernelTmaWarpSpecializedCooperativeEEENS5_IJNSA_ILi512EEENSA_ILi80EEENSA_ILi32EEEEEENS_6half_tENS5_IJlSB_lEEESJ_SK_NS4_8TiledMMAINS4_8MMA_AtomIJNS4_4SM904GMMA25MMA_64x16x16_F32F16F16_SSILNSO_5MajorE0ELSQ_0ELNSO_7ScaleInE1ELSR_1EEEEEENS4_6LayoutINS5_IJNSA_ILi2EEESB_SB_EEENS5_IJSB_NSA_ILi0EEESX_EEEEENS5_IJNS4_10UnderscoreES10_S10_EEEEENS4_13SM90_TMA_LOADENS4_14ComposedLayoutINS4_7SwizzleILi2ELi4ELi3EEENS4_18smem_ptr_flag_bitsILi16EEENSU_INS5_IJNSA_ILi8EEESH_EEENS5_IJSH_SB_EEEEEEEvNS4_8identityES13_S1D_vS1E_EENS_8epilogue10collective6detail29Sm90TmaWarpSpecializedAdapterINS1H_15DefaultEpilogueISJ_SK_SK_NS1G_6thread17LinearCombinationISJ_Li1EffLNS1L_9ScaleType4KindE0ELNS_15FloatRoundStyleE2ESJ_EENS1_15EpilogueDefaultEEEEEvvEEEEvNT_6ParamsE)
	.align		4
        /*000c*/ 	.word	index@(__assertfail)
	.align		4
        /*0010*/ 	.word	0x00000000
	.align		4
        /*0014*/ 	.word	0xfffffffe
	.align		4
        /*0018*/ 	.word	0x00000000
	.align		4
        /*001c*/ 	.word	0xfffffffd
	.align		4
        /*0020*/ 	.word	0x00000000
	.align		4
        /*0024*/ 	.word	0xfffffffc


//--------------------- .nv.constant4             --------------------------
	.section	.nv.constant4,"a",@progbits
	.align	8
	.align		8
.nv.constant4:
        /*0000*/ 	.dword	__assertfail
	.align		8
        /*0008*/ 	.dword	__unnamed_1
	.align		8
        /*0010*/ 	.dword	_ZN40_INTERNAL_bbd26031_4_k_cu_e94dab7a_100014cuda3std3__45__cpo5beginE
	.align		8
        /*0018*/ 	.dword	_ZN40_INTERNAL_bbd26031_4_k_cu_e94dab7a_100014cuda3std3__45__cpo3endE
	.align		8
        /*0020*/ 	.dword	_ZN40_INTERNAL_bbd26031_4_k_cu_e94dab7a_100014cuda3std3__45__cpo6cbeginE
	.align		8
        /*0028*/ 	.dword	_ZN40_INTERNAL_bbd26031_4_k_cu_e94dab7a_100014cuda3std3__45__cpo4cendE
	.align		8
        /*0030*/ 	.dword	_ZN40_INTERNAL_bbd26031_4_k_cu_e94dab7a_100014cuda3std3__442_GLOBAL__N__bbd26031_4_k_cu_e94dab7a_100016ignoreE
	.align		8
        /*0038*/ 	.dword	_ZN40_INTERNAL_bbd26031_4_k_cu_e94dab7a_100014cuda3std3__419piecewise_constructE
	.align		8
        /*0040*/ 	.dword	_ZN40_INTERNAL_bbd26031_4_k_cu_e94dab7a_100014cuda3std3__48in_placeE
	.align		8
        /*0048*/ 	.dword	_ZN40_INTERNAL_bbd26031_4_k_cu_e94dab7a_100014cuda3std6ranges3__45__cpo4swapE
	.align		8
        /*0050*/ 	.dword	_ZN40_INTERNAL_bbd26031_4_k_cu_e94dab7a_100014cuda3std6ranges3__45__cpo9iter_moveE
	.align		8
        /*0058*/ 	.dword	_ZN40_INTERNAL_bbd26031_4_k_cu_e94dab7a_100014cute7productE
	.align		8
        /*0060*/ 	.dword	_ZN40_INTERNAL_bbd26031_4_k_cu_e94dab7a_100014cute1_E
	.align		8
        /*0068*/ 	.dword	$str$22
	.align		8
        /*0070*/ 	.dword	$str$23


//--------------------- .text._ZN7cutlass13device_kernelINS_4gemm6kernel13GemmUniversalIN4cute5tupleIJiiiiEEENS1_10collective13CollectiveMmaINS1_34MainloopSm90TmaGmmaWarpSpecializedILi6ENS5_IJNS4_1CILi1EEESB_SB_EEENS1_35KernelTmaWarpSpecializedCooperativeEEENS5_IJNSA_ILi512EEENSA_ILi80EEENSA_ILi32EEEEEENS_6half_tENS5_IJlSB_lEEESJ_SK_NS4_8TiledMMAINS4_8MMA_AtomIJNS4_4SM904GMMA25MMA_64x16x16_F32F16F16_SSILNSO_5MajorE0ELSQ_0ELNSO_7ScaleInE1ELSR_1EEEEEENS4_6LayoutINS5_IJNSA_ILi2EEESB_SB_EEENS5_IJSB_NSA_ILi0EEESX_EEEEENS5_IJNS4_10UnderscoreES10_S10_EEEEENS4_13SM90_TMA_LOADENS4_14ComposedLayoutINS4_7SwizzleILi2ELi4ELi3EEENS4_18smem_ptr_flag_bitsILi16EEENSU_INS5_IJNSA_ILi8EEESH_EEENS5_IJSH_SB_EEEEEEEvNS4_8identityES13_S1D_vS1E_EENS_8epilogue10collective6detail29Sm90TmaWarpSpecializedAdapterINS1H_15DefaultEpilogueISJ_SK_SK_NS1G_6thread17LinearCombinationISJ_Li1EffLNS1L_9ScaleType4KindE0ELNS_15FloatRoundStyleE2ESJ_EENS1_15EpilogueDefaultEEEEEvvEEEEvNT_6ParamsE --------------------------
	.section	.text._ZN7cutlass13device_kernelINS_4gemm6kernel13GemmUniversalIN4cute5tupleIJiiiiEEENS1_10collective13CollectiveMmaINS1_34MainloopSm90TmaGmmaWarpSpecializedILi6ENS5_IJNS4_1CILi1EEESB_SB_EEENS1_35KernelTmaWarpSpecializedCooperativeEEENS5_IJNSA_ILi512EEENSA_ILi80EEENSA_ILi32EEEEEENS_6half_tENS5_IJlSB_lEEESJ_SK_NS4_8TiledMMAINS4_8MMA_AtomIJNS4_4SM904GMMA25MMA_64x16x16_F32F16F16_SSILNSO_5MajorE0ELSQ_0ELNSO_7ScaleInE1ELSR_1EEEEEENS4_6LayoutINS5_IJNSA_ILi2EEESB_SB_EEENS5_IJSB_NSA_ILi0EEESX_EEEEENS5_IJNS4_10UnderscoreES10_S10_EEEEENS4_13SM90_TMA_LOADENS4_14ComposedLayoutINS4_7SwizzleILi2ELi4ELi3EEENS4_18smem_ptr_flag_bitsILi16EEENSU_INS5_IJNSA_ILi8EEESH_EEENS5_IJSH_SB_EEEEEEEvNS4_8identityES13_S1D_vS1E_EENS_8epilogue10collective6detail29Sm90TmaWarpSpecializedAdapterINS1H_15DefaultEpilogueISJ_SK_SK_NS1G_6thread17LinearCombinationISJ_Li1EffLNS1L_9ScaleType4KindE0ELNS_15FloatRoundStyleE2ESJ_EENS1_15EpilogueDefaultEEEEEvvEEEEvNT_6ParamsE,"ax",@progbits
	.align	128
.text._ZN7cutlass13device_kernelINS_4gemm6kernel13GemmUniversalIN4cute5tupleIJiiiiEEENS1_10collective13CollectiveMmaINS1_34MainloopSm90TmaGmmaWarpSpecializedILi6ENS5_IJNS4_1CILi1EEESB_SB_EEENS1_35KernelTmaWarpSpecializedCooperativeEEENS5_IJNSA_ILi512EEENSA_ILi80EEENSA_ILi32EEEEEENS_6half_tENS5_IJlSB_lEEESJ_SK_NS4_8TiledMMAINS4_8MMA_AtomIJNS4_4SM904GMMA25MMA_64x16x16_F32F16F16_SSILNSO_5MajorE0ELSQ_0ELNSO_7ScaleInE1ELSR_1EEEEEENS4_6LayoutINS5_IJNSA_ILi2EEESB_SB_EEENS5_IJSB_NSA_ILi0EEESX_EEEEENS5_IJNS4_10UnderscoreES10_S10_EEEEENS4_13SM90_TMA_LOADENS4_14ComposedLayoutINS4_7SwizzleILi2ELi4ELi3EEENS4_18smem_ptr_flag_bitsILi16EEENSU_INS5_IJNSA_ILi8EEESH_EEENS5_IJSH_SB_EEEEEEEvNS4_8identityES13_S1D_vS1E_EENS_8epilogue10collective6detail29Sm90TmaWarpSpecializedAdapterINS1H_15DefaultEpilogueISJ_SK_SK_NS1G_6thread17LinearCombinationISJ_Li1EffLNS1L_9ScaleType4KindE0ELNS_15FloatRoundStyleE2ESJ_EENS1_15EpilogueDefaultEEEEEvvEEEEvNT_6ParamsE:
        .type           _ZN7cutlass13device_kernelINS_4gemm6kernel13GemmUniversalIN4cute5tupleIJiiiiEEENS1_10collective13CollectiveMmaINS1_34MainloopSm90TmaGmmaWarpSpecializedILi6ENS5_IJNS4_1CILi1EEESB_SB_EEENS1_35KernelTmaWarpSpecializedCooperativeEEENS5_IJNSA_ILi512EEENSA_ILi80EEENSA_ILi32EEEEEENS_6half_tENS5_IJlSB_lEEESJ_SK_NS4_8TiledMMAINS4_8MMA_AtomIJNS4_4SM904GMMA25MMA_64x16x16_F32F16F16_SSILNSO_5MajorE0ELSQ_0ELNSO_7ScaleInE1ELSR_1EEEEEENS4_6LayoutINS5_IJNSA_ILi2EEESB_SB_EEENS5_IJSB_NSA_ILi0EEESX_EEEEENS5_IJNS4_10UnderscoreES10_S10_EEEEENS4_13SM90_TMA_LOADENS4_14ComposedLayoutINS4_7SwizzleILi2ELi4ELi3EEENS4_18smem_ptr_flag_bitsILi16EEENSU_INS5_IJNSA_ILi8EEESH_EEENS5_IJSH_SB_EEEEEEEvNS4_8identityES13_S1D_vS1E_EENS_8epilogue10collective6detail29Sm90TmaWarpSpecializedAdapterINS1H_15DefaultEpilogueISJ_SK_SK_NS1G_6thread17LinearCombinationISJ_Li1EffLNS1L_9ScaleType4KindE0ELNS_15FloatRoundStyleE2ESJ_EENS1_15EpilogueDefaultEEEEEvvEEEEvNT_6ParamsE,@function
        .size           _ZN7cutlass13device_kernelINS_4gemm6kernel13GemmUniversalIN4cute5tupleIJiiiiEEENS1_10collective13CollectiveMmaINS1_34MainloopSm90TmaGmmaWarpSpecializedILi6ENS5_IJNS4_1CILi1EEESB_SB_EEENS1_35KernelTmaWarpSpecializedCooperativeEEENS5_IJNSA_ILi512EEENSA_ILi80EEENSA_ILi32EEEEEENS_6half_tENS5_IJlSB_lEEESJ_SK_NS4_8TiledMMAINS4_8MMA_AtomIJNS4_4SM904GMMA25MMA_64x16x16_F32F16F16_SSILNSO_5MajorE0ELSQ_0ELNSO_7ScaleInE1ELSR_1EEEEEENS4_6LayoutINS5_IJNSA_ILi2EEESB_SB_EEENS5_IJSB_NSA_ILi0EEESX_EEEEENS5_IJNS4_10UnderscoreES10_S10_EEEEENS4_13SM90_TMA_LOADENS4_14ComposedLayoutINS4_7SwizzleILi2ELi4ELi3EEENS4_18smem_ptr_flag_bitsILi16EEENSU_INS5_IJNSA_ILi8EEESH_EEENS5_IJSH_SB_EEEEEEEvNS4_8identityES13_S1D_vS1E_EENS_8epilogue10collective6detail29Sm90TmaWarpSpecializedAdapterINS1H_15DefaultEpilogueISJ_SK_SK_NS1G_6thread17LinearCombinationISJ_Li1EffLNS1L_9ScaleType4KindE0ELNS_15FloatRoundStyleE2ESJ_EENS1_15EpilogueDefaultEEEEEvvEEEEvNT_6ParamsE,(.L_x_378 - _ZN7cutlass13device_kernelINS_4gemm6kernel13GemmUniversalIN4cute5tupleIJiiiiEEENS1_10collective13CollectiveMmaINS1_34MainloopSm90TmaGmmaWarpSpecializedILi6ENS5_IJNS4_1CILi1EEESB_SB_EEENS1_35KernelTmaWarpSpecializedCooperativeEEENS5_IJNSA_ILi512EEENSA_ILi80EEENSA_ILi32EEEEEENS_6half_tENS5_IJlSB_lEEESJ_SK_NS4_8TiledMMAINS4_8MMA_AtomIJNS4_4SM904GMMA25MMA_64x16x16_F32F16F16_SSILNSO_5MajorE0ELSQ_0ELNSO_7ScaleInE1ELSR_1EEEEEENS4_6LayoutINS5_IJNSA_ILi2EEESB_SB_EEENS5_IJSB_NSA_ILi0EEESX_EEEEENS5_IJNS4_10UnderscoreES10_S10_EEEEENS4_13SM90_TMA_LOADENS4_14ComposedLayoutINS4_7SwizzleILi2ELi4ELi3EEENS4_18smem_ptr_flag_bitsILi16EEENSU_INS5_IJNSA_ILi8EEESH_EEENS5_IJSH_SB_EEEEEEEvNS4_8identityES13_S1D_vS1E_EENS_8epilogue10collective6detail29Sm90TmaWarpSpecializedAdapterINS1H_15DefaultEpilogueISJ_SK_SK_NS1G_6thread17LinearCombinationISJ_Li1EffLNS1L_9ScaleType4KindE0ELNS_15FloatRoundStyleE2ESJ_EENS1_15EpilogueDefaultEEEEEvvEEEEvNT_6ParamsE)
        .other          _ZN7cutlass13device_kernelINS_4gemm6kernel13GemmUniversalIN4cute5tupleIJiiiiEEENS1_10collective13CollectiveMmaINS1_34MainloopSm90TmaGmmaWarpSpecializedILi6ENS5_IJNS4_1CILi1EEESB_SB_EEENS1_35KernelTmaWarpSpecializedCooperativeEEENS5_IJNSA_ILi512EEENSA_ILi80EEENSA_ILi32EEEEEENS_6half_tENS5_IJlSB_lEEESJ_SK_NS4_8TiledMMAINS4_8MMA_AtomIJNS4_4SM904GMMA25MMA_64x16x16_F32F16F16_SSILNSO_5MajorE0ELSQ_0ELNSO_7ScaleInE1ELSR_1EEEEEENS4_6LayoutINS5_IJNSA_ILi2EEESB_SB_EEENS5_IJSB_NSA_ILi0EEESX_EEEEENS5_IJNS4_10UnderscoreES10_S10_EEEEENS4_13SM90_TMA_LOADENS4_14ComposedLayoutINS4_7SwizzleILi2ELi4ELi3EEENS4_18smem_ptr_flag_bitsILi16EEENSU_INS5_IJNSA_ILi8EEESH_EEENS5_IJSH_SB_EEEEEEEvNS4_8identityES13_S1D_vS1E_EENS_8epilogue10collective6detail29Sm90TmaWarpSpecializedAdapterINS1H_15DefaultEpilogueISJ_SK_SK_NS1G_6thread17LinearCombinationISJ_Li1EffLNS1L_9ScaleType4KindE0ELNS_15FloatRoundStyleE2ESJ_EENS1_15EpilogueDefaultEEEEEvvEEEEvNT_6ParamsE,@"STO_CUDA_ENTRY STV_DEFAULT"
_ZN7cutlass13device_kernelINS_4gemm6kernel13GemmUniversalIN4cute5tupleIJiiiiEEENS1_10collective13CollectiveMmaINS1_34MainloopSm90TmaGmmaWarpSpecializedILi6ENS5_IJNS4_1CILi1EEESB_SB_EEENS1_35KernelTmaWarpSpecializedCooperativeEEENS5_IJNSA_ILi512EEENSA_ILi80EEENSA_ILi32EEEEEENS_6half_tENS5_IJlSB_lEEESJ_SK_NS4_8TiledMMAINS4_8MMA_AtomIJNS4_4SM904GMMA25MMA_64x16x16_F32F16F16_SSILNSO_5MajorE0ELSQ_0ELNSO_7ScaleInE1ELSR_1EEEEEENS4_6LayoutINS5_IJNSA_ILi2EEESB_SB_EEENS5_IJSB_NSA_ILi0EEESX_EEEEENS5_IJNS4_10UnderscoreES10_S10_EEEEENS4_13SM90_TMA_LOADENS4_14ComposedLayoutINS4_7SwizzleILi2ELi4ELi3EEENS4_18smem_ptr_flag_bitsILi16EEENSU_INS5_IJNSA_ILi8EEESH_EEENS5_IJSH_SB_EEEEEEEvNS4_8identityES13_S1D_vS1E_EENS_8epilogue10collective6detail29Sm90TmaWarpSpecializedAdapterINS1H_15DefaultEpilogueISJ_SK_SK_NS1G_6thread17LinearCombinationISJ_Li1EffLNS1L_9ScaleType4KindE0ELNS_15FloatRoundStyleE2ESJ_EENS1_15EpilogueDefaultEEEEEvvEEEEvNT_6ParamsE:
[----:B------:R-:W0:Y:S01]  /*0000*/  LDC R1, c[0x0][0x28] ;  /* 0x00000a00ff017b82 */ /* 0x000e220000000800 */
[----:B------:R-:W1:Y:S01]  /*0010*/  S2R R23, SR_TID.X ;  /* 0x0000000000177919 */ /* 0x000e620000002100 */
[----:B------:R-:W-:Y:S01]  /*0020*/  ELECT P0, URZ, PT ;  /* 0x00000000003f782f */ /* 0x000fe20003800000 */
[----:B------:R-:W-:Y:S01]  /*0030*/  BSSY B0, `(.L_x_0) ;  /* 0x000000f000007945 */ /* 0x000fe20003800000 */
[--C-:B-1----:R-:W-:Y:S02]  /*0040*/  SHF.R.U32.HI R0, RZ, 0x5, R23.reuse ;  /* 0x00000005ff007819 */ /* 0x102fe40000011617 */
[----:B------:R-:W-:-:S03]  /*0050*/  SHF.R.U32.HI R3, RZ, 0x7, R23 ;  /* 0x00000007ff037819 */ /* 0x000fc60000011617 */
[----:B------:R-:W1:Y:S04]  /*0060*/  SHFL.IDX PT, R2, R0, RZ, 0x1f ;  /* 0x00001fff00027589 */ /* 0x000e6800000e0000 */
[----:B------:R2:W3:Y:S01]  /*0070*/  SHFL.IDX PT, R8, R3, RZ, 0x1f ;  /* 0x00001fff03087589 */ /* 0x0004e200000e0000 */
[----:B-1----:R-:W-:-:S13]  /*0080*/  ISETP.NE.OR P0, PT, R2, RZ, !P0 ;  /* 0x000000ff0200720c */ /* 0x002fda0004705670 */
[----:B0-23--:R-:W-:Y:S05]  /*0090*/  @P0 BRA `(.L_x_1) ;  /* 0x0000000000200947 */ /* 0x00dfea0003800000 */
[----:B------:R-:W-:Y:S02]  /*00a0*/  ULDC.64 UR4, c[0x0][0x198] ;  /* 0x0000660000047ab9 */ /* 0x000fe40000000a00 */
[----:B------:R-:W-:Y:S02]  /*00b0*/  UIADD3 UR6, UP0, UR4, 0xf0, URZ ;  /* 0x000000f004067890 */ /* 0x000fe4000ff1e03f */
[----:B------:R-:W-:Y:S02]  /*00c0*/  UIADD3 UR4, UP1, UR4, 0x1f0, URZ ;  /* 0x000001f004047890 */ /* 0x000fe4000ff3e03f */
[----:B------:R-:W-:Y:S02]  /*00d0*/  UIADD3.X UR7, URZ, UR5, URZ, UP0, !UPT ;  /* 0x000000053f077290 */ /* 0x000fe400087fe43f */
[----:B------:R-:W-:-:S07]  /*00e0*/  UIADD3.X UR5, URZ, UR5, URZ, UP1, !UPT ;  /* 0x000000053f057290 */ /* 0x000fce0008ffe43f */
[----:B------:R0:W-:Y:S02]  /*00f0*/  UTMACCTL.PF [UR6] ;  /* 0x00000000060079b9 */ /* 0x0001e40008040000 */
[----:B------:R0:W-:Y:S02]  /*0100*/  UTMACCTL.PF [UR4] ;  /* 0x00000000040079b9 */ /* 0x0001e40008040000 */
[----:B0-----:R-:W-:Y:S01]  /*0110*/  NOP ;  /* 0x0000000000007918 */ /* 0x001fe20000000000 */
.L_x_1:
[----:B------:R-:W-:Y:S05]  /*0120*/  BSYNC B0 ;  /* 0x0000000000007941 */ /* 0x000fea0003800000 */
.L_x_0:
[----:B------:R-:W0:Y:S02]  /*0130*/  SHFL.IDX PT, R3, R0, RZ, 0x1f ;  /* 0x00001fff00037589 */ /* 0x000e2400000e0000 */
[----:B0-----:R-:W-:-:S13]  /*0140*/  ISETP.NE.AND P0, PT, R3, RZ, PT ;  /* 0x000000ff0300720c */ /* 0x001fda0003f05270 */
[----:B------:R-:W-:Y:S05]  /*0150*/  @P0 BRA `(.L_x_2) ;  /* 0x0000000000680947 */ /* 0x000fea0003800000 */
[----:B------:R-:W0:Y:S01]  /*0160*/  S2UR UR8, SR_CgaCtaId ;  /* 0x00000000000879c3 */ /* 0x000e220000008800 */
[----:B------:R-:W-:Y:S01]  /*0170*/  UMOV UR4, 0x400 ;  /* 0x0000040000047882 */ /* 0x000fe20000000000 */
[----:B------:R-:W-:Y:S01]  /*0180*/  UMOV UR5, 0x1 ;  /* 0x0000000100057882 */ /* 0x000fe20000000000 */
[----:B------:R-:W-:Y:S01]  /*0190*/  UMOV UR6, 0x100 ;  /* 0x0000010000067882 */ /* 0x000fe20000000000 */
[----:B------:R-:W-:Y:S01]  /*01a0*/  ELECT P0, URZ, PT ;  /* 0x00000000003f782f */ /* 0x000fe20003800000 */
[----:B------:R-:W-:-:S04]  /*01b0*/  UIADD3 UR6, -UR6, 0x100000, URZ ;  /* 0x0010000006067890 */ /* 0x000fc8000fffe13f */
[----:B------:R-:W-:Y:S02]  /*01c0*/  USHF.L.U32 UR7, UR6, 0xb, URZ ;  /* 0x0000000b06077899 */ /* 0x000fe4000800063f */
[----:B------:R-:W-:Y:S02]  /*01d0*/  USHF.L.U32 UR6, UR6, 0x1, URZ ;  /* 0x0000000106067899 */ /* 0x000fe4000800063f */
[----:B0-----:R-:W-:Y:S02]  /*01e0*/  ULEA UR8, UR8, UR4, 0x18 ;  /* 0x0000000408087291 */ /* 0x001fe4000f8ec03f */
[----:B------:R-:W-:-:S04]  /*01f0*/  UIADD3 UR4, -UR5, 0x100000, URZ ;  /* 0x0010000005047890 */ /* 0x000fc8000fffe13f */
[----:B------:R-:W-:Y:S02]  /*0200*/  USHF.L.U32 UR5, UR4, 0xb, URZ ;  /* 0x0000000b04057899 */ /* 0x000fe4000800063f */
[----:B------:R-:W-:Y:S01]  /*0210*/  USHF.L.U32 UR4, UR4, 0x1, URZ ;  /* 0x0000000104047899 */ /* 0x000fe2000800063f */
[----:B------:R-:W0:Y:S11]  /*0220*/  FENCE.VIEW.ASYNC.S ;  /* 0x00000000000073c6 */ /* 0x000e360000000000 */
[----:B0-----:R0:W1:Y:S01]  /*0230*/  SYNCS.EXCH.64 URZ, [UR8], UR4 ;  /* 0x00000004083f75b2 */ /* 0x0010620008000100 */
[----:B------:R0:W2:Y:S01]  /*0240*/  SYNCS.EXCH.64 URZ, [UR8+0x30], UR6 ;  /* 0x00003006083f75b2 */ /* 0x0000a20008000100 */
[----:B------:R0:W3:Y:S01]  /*0250*/  SYNCS.EXCH.64 URZ, [UR8+0x8], UR4 ;  /* 0x00000804083f75b2 */ /* 0x0000e20008000100 */
[----:B------:R0:W4:Y:S01]  /*0260*/  SYNCS.EXCH.64 URZ, [UR8+0x38], UR6 ;  /* 0x00003806083f75b2 */ /* 0x0001220008000100 */
[----:B------:R0:W0:Y:S01]  /*0270*/  SYNCS.EXCH.64 URZ, [UR8+0x10], UR4 ;  /* 0x00001004083f75b2 */ /* 0x0000220008000100 */
[----:B------:R0:W0:Y:S01]  /*0280*/  SYNCS.EXCH.64 URZ, [UR8+0x40], UR6 ;  /* 0x00004006083f75b2 */ /* 0x0000220008000100 */
[----:B------:R0:W0:Y:S01]  /*0290*/  SYNCS.EXCH.64 URZ, [UR8+0x18], UR4 ;  /* 0x00001804083f75b2 */ /* 0x0000220008000100 */
[----:B------:R0:W0:Y:S01]  /*02a0*/  SYNCS.EXCH.64 URZ, [UR8+0x48], UR6 ;  /* 0x00004806083f75b2 */ /* 0x0000220008000100 */
[----:B------:R0:W0:Y:S01]  /*02b0*/  SYNCS.EXCH.64 URZ, [UR8+0x20], UR4 ;  /* 0x00002004083f75b2 */ /* 0x0000220008000100 */
[----:B------:R0:W0:Y:S01]  /*02c0*/  SYNCS.EXCH.64 URZ, [UR8+0x50], UR6 ;  /* 0x00005006083f75b2 */ /* 0x0000220008000100 */
[----:B------:R0:W0:Y:S01]  /*02d0*/  SYNCS.EXCH.64 URZ, [UR8+0x28], UR4 ;  /* 0x00002804083f75b2 */ /* 0x0000220008000100 */
[----:B------:R0:W0:Y:S01]  /*02e0*/  SYNCS.EXCH.64 URZ, [UR8+0x58], UR6 ;  /* 0x00005806083f75b2 */ /* 0x0000220008000100 */
[----:B------:R-:W-:Y:S01]  /*02f0*/  NOP ;  /* 0x0000000000007918 */ /* 0x000fe20000000000 */
.L_x_2:
[----:B------:R-:W5:Y:S01]  /*0300*/  SHFL.IDX PT, R0, R0, RZ, 0x1f ;  /* 0x00001fff00007589 */ /* 0x000f6200000e0000 */
[----:B------:R-:W-:Y:S01]  /*0310*/  ELECT P0, URZ, PT ;  /* 0x00000000003f782f */ /* 0x000fe20003800000 */
[----:B------:R-:W1:Y:S01]  /*0320*/  LDC R4, c[0x0][0x65c] ;  /* 0x00019700ff047b82 */ /* 0x000e620000000800 */
[----:B------:R-:W-:Y:S01]  /*0330*/  SHF.R.S32.HI R5, RZ, 0x1f, R2 ;  /* 0x0000001fff057819 */ /* 0x000fe20000011402 */
[----:B------:R-:W2:Y:S01]  /*0340*/  S2R R3, SR_CTAID.Y ;  /* 0x0000000000037919 */ /* 0x000ea20000002600 */
[----:B0-----:R-:W-:Y:S01]  /*0350*/  UMOV UR4, 0x20 ;  /* 0x0000002000047882 */ /* 0x001fe20000000000 */
[----:B------:R-:W-:Y:S01]  /*0360*/  ISETP.NE.AND P2, PT, R8, RZ, PT ;  /* 0x000000ff0800720c */ /* 0x000fe20003f45270 */
[----:B------:R-:W-:Y:S01]  /*0370*/  NOP ;  /* 0x0000000000007918 */ /* 0x000fe20000000000 */
[----:B------:R-:W-:Y:S01]  /*0380*/  LEA.HI R5, R5, R2, RZ, 0x2 ;  /* 0x0000000205057211 */ /* 0x000fe200078f10ff */
[----:B------:R-:W-:-:S03]  /*0390*/  NOP ;  /* 0x0000000000007918 */ /* 0x000fc60000000000 */
[----:B------:R-:W-:Y:S02]  /*03a0*/  LOP3.LUT R5, R5, 0xfffffffc, RZ, 0xc0, !PT ;  /* 0xfffffffc05057812 */ /* 0x000fe400078ec0ff */
[----:B-----5:R-:W-:-:S03]  /*03b0*/  ISETP.NE.OR P0, PT, R0, RZ, !P0 ;  /* 0x000000ff0000720c */ /* 0x020fc60004705670 */
[----:B------:R-:W-:Y:S01]  /*03c0*/  IMAD.IADD R0, R2, 0x1, -R5 ;  /* 0x0000000102007824 */ /* 0x000fe200078e0a05 */
[----:B-1----:R-:W-:Y:S01]  /*03d0*/  ISETP.NE.AND P3, PT, R4, 0x1, PT ;  /* 0x000000010400780c */ /* 0x002fe20003f65270 */
[----:B------:R-:W-:Y:S01]  /*03e0*/  IMAD.MOV.U32 R5, RZ, RZ, RZ ;  /* 0x000000ffff057224 */ /* 0x000fe200078e00ff */
[----:B------:R-:W0:Y:S07]  /*03f0*/  S2R R4, SR_CTAID.X ;  /* 0x0000000000047919 */ /* 0x000e2e0000002500 */
[----:B------:R-:W-:Y:S01]  /*0400*/  VOTEU.ALL UP0, P0 ;  /* 0x00000000003f7886 */ /* 0x000fe20000000000 */
[----:B------:R-:W-:-:S03]  /*0410*/  VOTEU.ALL UP1, P0 ;  /* 0x00000000003f7886 */ /* 0x000fc60000020000 */
[----:B------:R-:W0:Y:S01]  /*0420*/  @P3 LDC R19, c[0x0][0x10] ;  /* 0x00000400ff133b82 */ /* 0x000e220000000800 */
[----:B--2---:R-:W-:Y:S01]  /*0430*/  @P3 IMAD.MOV.U32 R6, RZ, RZ, R3 ;  /* 0x000000ffff063224 */ /* 0x004fe200078e0003 */
[----:B------:R-:W-:Y:S01]  /*0440*/  @!UP0 UMOV UR6, 0x400 ;  /* 0x0000040000068882 */ /* 0x000fe20000000000 */
[----:B------:R-:W-:-:S04]  /*0450*/  @!UP0 UIADD3 UR4, -UR4, 0x100000, URZ ;  /* 0x0010000004048890 */ /* 0x000fc8000fffe13f */
[----:B------:R-:W-:Y:S02]  /*0460*/  @!UP0 USHF.L.U32 UR5, UR4, 0xb, URZ ;  /* 0x0000000b04058899 */ /* 0x000fe4000800063f */
[----:B------:R-:W-:Y:S01]  /*0470*/  @!UP0 USHF.L.U32 UR4, UR4, 0x1, URZ ;  /* 0x0000000104048899 */ /* 0x000fe2000800063f */
[----:B------:R-:W-:Y:S02]  /*0480*/  @P3 IMAD.MOV.U32 R7, RZ, RZ, RZ ;  /* 0x000000ffff073224 */ /* 0x000fe400078e00ff */
[----:B------:R-:W-:Y:S01]  /*0490*/  @P3 IMAD.MOV.U32 R17, RZ, RZ, RZ ;  /* 0x000000ffff113224 */ /* 0x000fe200078e00ff */
[----:B------:R-:W1:Y:S08]  /*04a0*/  @!UP0 S2UR UR7, SR_CgaCtaId ;  /* 0x00000000000789c3 */ /* 0x000e700000008800 */
[----:B------:R-:W2:Y:S01]  /*04b0*/  @!P3 LDC R9, c[0x0][0xc] ;  /* 0x00000300ff09bb82 */ /* 0x000ea20000000800 */
[----:B0-----:R-:W-:-:S04]  /*04c0*/  @P3 IMAD.WIDE.U32 R18, R4, R19, R6 ;  /* 0x0000001304123225 */ /* 0x001fc800078e0006 */
[----:B------:R-:W-:Y:S01]  /*04d0*/  @P3 IMAD.IADD R17, R19, 0x1, R17 ;  /* 0x0000000113113824 */ /* 0x000fe200078e0211 */
[----:B-1----:R-:W-:Y:S01]  /*04e0*/  @!UP0 ULEA UR6, UR7, UR6, 0x18 ;  /* 0x0000000607068291 */ /* 0x002fe2000f8ec03f */
[----:B------:R-:W-:Y:S01]  /*04f0*/  VOTEU.ALL UP0, P0 ;  /* 0x00000000003f7886 */ /* 0x000fe20000000000 */
[----:B------:R-:W-:-:S04]  /*0500*/  ISETP.NE.AND P0, PT, R0, 0x3, PT ;  /* 0x000000030000780c */ /* 0x000fc80003f05270 */
[----:B------:R-:W-:Y:S01]  /*0510*/  ISETP.EQ.OR P0, PT, R0, RZ, !P0 ;  /* 0x000000ff0000720c */ /* 0x000fe20004702670 */
[----:B--2---:R-:W-:-:S03]  /*0520*/  @!P3 IMAD.WIDE.U32 R6, R9, R3, R4 ;  /* 0x000000030906b225 */ /* 0x004fc600078e0004 */
[C---:B------:R-:W-:Y:S01]  /*0530*/  ISETP.EQ.AND P0, PT, R8.reuse, RZ, P0 ;  /* 0x000000ff0800720c */ /* 0x040fe20000702270 */
[----:B------:R-:W-:Y:S01]  /*0540*/  VIADD R8, R8, 0xffffffff ;  /* 0xffffffff08087836 */ /* 0x000fe20000000000 */
[----:B------:R-:W0:Y:S02]  /*0550*/  FENCE.VIEW.ASYNC.S ;  /* 0x00000000000073c6 */ /* 0x000e240000000000 */
[----:B0-----:R0:W3:Y:S01]  /*0560*/  @!UP0 SYNCS.EXCH.64 URZ, [UR6+0x70], UR4 ;  /* 0x00007004063f85b2 */ /* 0x0010e20008000100 */
[----:B------:R-:W-:Y:S01]  /*0570*/  @!P3 IMAD.MOV.U32 R18, RZ, RZ, R6 ;  /* 0x000000ffff12b224 */ /* 0x000fe200078e0006 */
[----:B------:R-:W-:Y:S01]  /*0580*/  SEL R16, RZ, 0x1, !P0 ;  /* 0x00000001ff107807 */ /* 0x000fe20004000000 */
[----:B------:R-:W-:Y:S01]  /*0590*/  @!P3 IMAD.MOV.U32 R17, RZ, RZ, R7 ;  /* 0x000000ffff11b224 */ /* 0x000fe200078e0007 */
[----:B------:R-:W-:-:S04]  /*05a0*/  ISETP.GE.U32.AND P1, PT, R8, 0x2, PT ;  /* 0x000000020800780c */ /* 0x000fc80003f26070 */
[----:B------:R-:W-:Y:S01]  /*05b0*/  SEL R16, R16, 0x2, P1 ;  /* 0x0000000210107807 */ /* 0x000fe20000800000 */
[----:B------:R0:W3:Y:S01]  /*05c0*/  @!UP1 SYNCS.EXCH.64 URZ, [UR6+0x78], UR4 ;  /* 0x00007804063f95b2 */ /* 0x0000e20008000100 */
[----:B------:R-:W-:Y:S01]  /*05d0*/  NOP ;  /* 0x0000000000007918 */ /* 0x000fe20000000000 */
[----:B---34-:R-:W-:Y:S06]  /*05e0*/  BAR.SYNC.DEFER_BLOCKING 0x0 ;  /* 0x0000000000007b1d */ /* 0x018fec0000010000 */
[----:B------:R-:W-:Y:S05]  /*05f0*/  @!P2 BRA `(.L_x_3) ;  /* 0x000000d40014a947 */ /* 0x000fea0003800000 */
[----:B------:R-:W-:-:S13]  /*0600*/  ISETP.GT.U32.AND P0, PT, R8, 0x1, PT ;  /* 0x000000010800780c */ /* 0x000fda0003f04070 */
[----:B0-----:R-:W-:Y:S05]  /*0610*/  @P0 EXIT ;  /* 0x000000000000094d */ /* 0x001fea0003800000 */
[----:B------:R-:W-:Y:S01]  /*0620*/  ULDC.64 UR4, c[0x0][0x650] ;  /* 0x0001940000047ab9 */ /* 0x000fe20000000a00 */
[----:B------:R-:W-:Y:S01]  /*0630*/  PRMT R0, RZ, 0x7610, R0 ;  /* 0x00007610ff007816 */ /* 0x000fe20000000000 */
[----:B------:R-:W-:Y:S01]  /*0640*/  IMAD.MOV.U32 R22, RZ, RZ, -0x1 ;  /* 0xffffffffff167424 */ /* 0x000fe200078e00ff */
[----:B------:R-:W-:Y:S01]  /*0650*/  ISETP.GE.U32.AND P0, PT, R18, UR4, PT ;  /* 0x0000000412007c0c */ /* 0x000fe2000bf06070 */
[----:B------:R-:W-:Y:S02]  /*0660*/  IMAD.MOV.U32 R19, RZ, RZ, -0x1 ;  /* 0xffffffffff137424 */ /* 0x000fe400078e00ff */
[----:B------:R-:W-:Y:S01]  /*0670*/  IMAD.MOV.U32 R2, RZ, RZ, -0x1 ;  /* 0xffffffffff027424 */ /* 0x000fe200078e00ff */
[----:B------:R-:W-:-:S13]  /*0680*/  ISETP.GE.U32.AND.EX P0, PT, R17, UR5, PT, P0 ;  /* 0x0000000511007c0c */ /* 0x000fda000bf06100 */
[----:B------:R-:W-:Y:S05]  /*0690*/  @P0 BRA `(.L_x_4) ;  /* 0x00000004005c0947 */ /* 0x000fea0003800000 */
[----:B------:R-:W0:Y:S01]  /*06a0*/  LDC.64 R14, c[0x0][0x628] ;  /* 0x00018a00ff0e7b82 */ /* 0x000e220000000a00 */
[----:B------:R-:W-:Y:S02]  /*06b0*/  IMAD.MOV.U32 R6, RZ, RZ, R18 ;  /* 0x000000ffff067224 */ /* 0x000fe400078e0012 */
[----:B------:R-:W-:-:S05]  /*06c0*/  IMAD.MOV.U32 R7, RZ, RZ, R17 ;  /* 0x000000ffff077224 */ /* 0x000fca00078e0011 */
[----:B------:R-:W1:Y:S08]  /*06d0*/  LDC R2, c[0x0][0x630] ;  /* 0x00018c00ff027b82 */ /* 0x000e700000000800 */
[----:B------:R-:W2:Y:S01]  /*06e0*/  LDC.64 R20, c[0x0][0x620] ;  /* 0x00018800ff147b82 */ /* 0x000ea20000000a00 */
[----:B0-----:R-:W-:-:S04]  /*06f0*/  ISETP.NE.U32.AND P0, PT, R14, RZ, PT ;  /* 0x000000ff0e00720c */ /* 0x001fc80003f05070 */
[----:B------:R-:W-:-:S13]  /*0700*/  ISETP.NE.AND.EX P0, PT, R15, RZ, PT, P0 ;  /* 0x000000ff0f00720c */ /* 0x000fda0003f05300 */
[----:B-12---:R-:W-:Y:S05]  /*0710*/  @!P0 BRA `(.L_x_5) ;  /* 0x0000000000288947 */ /* 0x006fea0003800000 */
[----:B------:R-:W0:Y:S02]  /*0720*/  LDC R11, c[0x0][0x634] ;  /* 0x00018d00ff0b7b82 */ /* 0x000e240000000800 */
[----:B0-----:R-:W-:-:S05]  /*0730*/  IADD3 R11, P0, R18, R11, RZ ;  /* 0x0000000b120b7210 */ /* 0x001fca0007f1e0ff */
[----:B------:R-:W-:-:S04]  /*0740*/  IMAD.X R13, RZ, RZ, R17, P0 ;  /* 0x000000ffff0d7224 */ /* 0x000fc800000e0611 */
[----:B------:R-:W-:-:S04]  /*0750*/  IMAD.WIDE.U32 R6, R13, R14, RZ ;  /* 0x0000000e0d067225 */ /* 0x000fc800078e00ff */
[----:B------:R-:W-:-:S04]  /*0760*/  IMAD.WIDE.U32 R8, P0, R11, R15, R6 ;  /* 0x0000000f0b087225 */ /* 0x000fc80007800006 */
[----:B------:R-:W-:-:S04]  /*0770*/  IMAD.WIDE.U32 R6, R11, R14, RZ ;  /* 0x0000000e0b067225 */ /* 0x000fc800078e00ff */
[----:B------:R-:W-:Y:S01]  /*0780*/  IMAD.X R11, RZ, RZ, RZ, P0 ;  /* 0x000000ffff0b7224 */ /* 0x000fe200000e06ff */
[----:B------:R-:W-:Y:S01]  /*0790*/  IADD3 RZ, P0, R7, R8, RZ ;  /* 0x0000000807ff7210 */ /* 0x000fe20007f1e0ff */
[----:B------:R-:W-:-:S04]  /*07a0*/  IMAD.MOV.U32 R10, RZ, RZ, R9 ;  /* 0x000000ffff0a7224 */ /* 0x000fc800078e0009 */
[----:B------:R-:W-:-:S08]  /*07b0*/  IMAD.WIDE.U32.X R6, R13, R15, R10, P0 ;  /* 0x0000000f0d067225 */ /* 0x000fd000000e040a */
.L_x_5:
[-CC-:B------:R-:W-:Y:S01]  /*07c0*/  SHF.R.U64 R26, R6, R2.reuse, R7.reuse ;  /* 0x00000002061a7219 */ /* 0x180fe20000001207 */
[----:B------:R-:W0:Y:S01]  /*07d0*/  LDC.64 R24, c[0x0][0x640] ;  /* 0x00019000ff187b82 */ /* 0x000e220000000a00 */
[----:B------:R-:W-:Y:S01]  /*07e0*/  SHF.R.U32.HI R2, RZ, R2, R7 ;  /* 0x00000002ff027219 */ /* 0x000fe20000011607 */
[----:B------:R-:W-:Y:S01]  /*07f0*/  ULDC UR4, c[0x0][0x150] ;  /* 0x0000540000047ab9 */ /* 0x000fe20000000800 */
[----:B------:R-:W-:Y:S01]  /*0800*/  IADD3 R9, P0, RZ, -R26, RZ ;  /* 0x8000001aff097210 */ /* 0x000fe20007f1e0ff */
[----:B------:R-:W-:Y:S01]  /*0810*/  IMAD.MOV.U32 R19, RZ, RZ, R17 ;  /* 0x000000ffff137224 */ /* 0x000fe200078e0011 */
[----:B------:R-:W-:-:S03]  /*0820*/  I2FP.F32.U32 R0, R4 ;  /* 0x0000000400007245 */ /* 0x000fc60000201000 */
[----:B------:R-:W-:Y:S01]  /*0830*/  IMAD.X R11, RZ, RZ, ~R2, P0 ;  /* 0x000000ffff0b7224 */ /* 0x000fe200000e0e02 */
[----:B------:R-:W1:Y:S01]  /*0840*/  LDC R8, c[0x0][0x618] ;  /* 0x00018600ff087b82 */ /* 0x000e620000000800 */
[----:B------:R-:W-:Y:S01]  /*0850*/  FMUL R0, R0, UR4 ;  /* 0x0000000400007c20 */ /* 0x000fe20008400000 */
[----:B------:R-:W-:Y:S01]  /*0860*/  IMAD.WIDE.U32 R6, R9, R20, R18 ;  /* 0x0000001409067225 */ /* 0x000fe200078e0012 */
[----:B------:R-:W-:-:S03]  /*0870*/  ULDC UR4, c[0x0][0x154] ;  /* 0x0000550000047ab9 */ /* 0x000fc60000000800 */
[----:B------:R-:W-:Y:S01]  /*0880*/  IMAD R2, R11, R20, RZ ;  /* 0x000000140b027224 */ /* 0x000fe200078e02ff */
[----:B------:R-:W2:Y:S01]  /*0890*/  F2I.U32.TRUNC.NTZ R0, R0 ;  /* 0x0000000000007305 */ /* 0x000ea2000020f000 */
[----:B------:R-:W3:Y:S02]  /*08a0*/  LDC R5, c[0x0][0x144] ;  /* 0x00005100ff057b82 */ /* 0x000ee40000000800 */
[----:B------:R-:W-:Y:S01]  /*08b0*/  IMAD R9, R9, R21, R2 ;  /* 0x0000001509097224 */ /* 0x000fe200078e0202 */
[----:B------:R-:W-:-:S03]  /*08c0*/  I2FP.F32.U32 R2, R3 ;  /* 0x0000000300027245 */ /* 0x000fc60000201000 */
[----:B------:R-:W-:Y:S01]  /*08d0*/  IMAD.IADD R7, R7, 0x1, R9 ;  /* 0x0000000107077824 */ /* 0x000fe200078e0209 */
[----:B0-----:R-:W-:Y:S01]  /*08e0*/  ISETP.NE.U32.AND P0, PT, R24, RZ, PT ;  /* 0x000000ff1800720c */ /* 0x001fe20003f05070 */
[----:B------:R-:W0:Y:S03]  /*08f0*/  LDC R11, c[0x0][0x608] ;  /* 0x00018200ff0b7b82 */ /* 0x000e260000000800 */
[----:B------:R-:W-:Y:S01]  /*0900*/  ISETP.NE.AND.EX P0, PT, R25, RZ, PT, P0 ;  /* 0x000000ff1900720c */ /* 0x000fe20003f05300 */
[----:B--2---:R-:W-:-:S04]  /*0910*/  IMAD.MOV R9, RZ, RZ, -R0 ;  /* 0x000000ffff097224 */ /* 0x004fc800078e0a00 */
[----:B------:R-:W2:Y:S01]  /*0920*/  LDC R13, c[0x0][0x658] ;  /* 0x00019600ff0d7b82 */ /* 0x000ea20000000800 */
[-CC-:B-1----:R-:W-:Y:S02]  /*0930*/  SHF.R.U64 R15, R6, R8.reuse, R7.reuse ;  /* 0x00000008060f7219 */ /* 0x182fe40000001207 */
[----:B------:R-:W-:-:S05]  /*0940*/  SHF.R.U32.HI R6, RZ, R8, R7 ;  /* 0x00000008ff067219 */ /* 0x000fca0000011607 */
[----:B------:R-:W1:Y:S01]  /*0950*/  LDC R12, c[0x0][0x148] ;  /* 0x00005200ff0c7b82 */ /* 0x000e620000000800 */
[----:B---3--:R-:W-:Y:S02]  /*0960*/  IMAD R0, R5, R9, R4 ;  /* 0x0000000905007224 */ /* 0x008fe400078e0204 */
[----:B------:R-:W-:Y:S01]  /*0970*/  FMUL R5, R2, UR4 ;  /* 0x0000000402057c20 */ /* 0x000fe20008400000 */
[----:B------:R-:W-:-:S04]  /*0980*/  IMAD.MOV.U32 R4, RZ, RZ, -0x1 ;  /* 0xffffffffff047424 */ /* 0x000fc800078e00ff */
[----:B------:R-:W3:Y:S01]  /*0990*/  LDC R19, c[0x0][0x600] ;  /* 0x00018000ff137b82 */ /* 0x000ee20000000800 */
[-CC-:B0-----:R-:W-:Y:S02]  /*09a0*/  SHF.R.U64 R21, R15, R11.reuse, R6.reuse ;  /* 0x0000000b0f157219 */ /* 0x181fe40000001206 */
[----:B------:R-:W-:Y:S01]  /*09b0*/  SHF.R.U32.HI R2, RZ, R11, R6 ;  /* 0x0000000bff027219 */ /* 0x000fe20000011606 */
[----:B------:R-:W-:Y:S01]  /*09c0*/  IMAD.MOV.U32 R6, RZ, RZ, 0x1 ;  /* 0x00000001ff067424 */ /* 0x000fe200078e00ff */
[----:B------:R0:W4:Y:S03]  /*09d0*/  F2I.U32.TRUNC.NTZ R11, R5 ;  /* 0x00000005000b7305 */ /* 0x000126000020f000 */
[----:B------:R-:W1:Y:S01]  /*09e0*/  LDC R14, c[0x0][0x648] ;  /* 0x00019200ff0e7b82 */ /* 0x000e620000000800 */
[-C--:B--2---:R-:W-:Y:S02]  /*09f0*/  SHF.L.U32 R4, R4, R13.reuse, RZ ;  /* 0x0000000d04047219 */ /* 0x084fe400000006ff */
[----:B------:R-:W-:-:S02]  /*0a00*/  SHF.R.U64 R28, R21, R13, R2 ;  /* 0x0000000d151c7219 */ /* 0x000fc40000001202 */
[----:B------:R-:W-:Y:S02]  /*0a10*/  LOP3.LUT R10, RZ, R4, RZ, 0x33, !PT ;  /* 0x00000004ff0a7212 */ /* 0x000fe400078e33ff */
[-C--:B0-----:R-:W-:Y:S01]  /*0a20*/  SHF.R.U32.HI R5, RZ, R13.reuse, R2 ;  /* 0x0000000dff057219 */ /* 0x081fe20000011602 */
[----:B------:R-:W0:Y:S01]  /*0a30*/  LDC R20, c[0x0][0x638] ;  /* 0x00018e00ff147b82 */ /* 0x000e220000000800 */
[----:B------:R-:W-:Y:S01]  /*0a40*/  SHF.L.U32 R2, R6, R13, RZ ;  /* 0x0000000d06027219 */ /* 0x000fe200000006ff */
[----:B------:R-:W-:-:S06]  /*0a50*/  IMAD.MOV.U32 R4, RZ, RZ, R28 ;  /* 0x000000ffff047224 */ /* 0x000fcc00078e001c */
[----:B------:R-:W2:Y:S01]  /*0a60*/  LDC R22, c[0x0][0x610] ;  /* 0x00018400ff167b82 */ /* 0x000ea20000000800 */
[----:B---34-:R-:W-:Y:S05]  /*0a70*/  @!P0 BRA `(.L_x_6) ;  /* 0x0000000000288947 */ /* 0x018fea0003800000 */
[----:B------:R-:W3:Y:S02]  /*0a80*/  LDC R9, c[0x0][0x64c] ;  /* 0x00019300ff097b82 */ /* 0x000ee40000000800 */
[----:B---3--:R-:W-:-:S05]  /*0a90*/  IADD3 R9, P0, R28, R9, RZ ;  /* 0x000000091c097210 */ /* 0x008fca0007f1e0ff */
        /* <DEDUP_REMOVED lines=8> */
.L_x_6:
[----:B-1----:R-:W-:Y:S01]  /*0b20*/  SHF.R.U64 R4, R4, R14, R5 ;  /* 0x0000000e04047219 */ /* 0x002fe20000001205 */
[----:B------:R-:W-:Y:S01]  /*0b30*/  IMAD.MOV R11, RZ, RZ, -R11 ;  /* 0x000000ffff0b7224 */ /* 0x000fe200078e0a0b */
[----:B------:R-:W-:Y:S01]  /*0b40*/  LOP3.LUT R5, R21, R10, RZ, 0xc0, !PT ;  /* 0x0000000a15057212 */ /* 0x000fe200078ec0ff */
[----:B------:R-:W-:Y:S02]  /*0b50*/  VIADD R6, R19, 0xffffffff ;  /* 0xffffffff13067836 */ /* 0x000fe40000000000 */
[----:B------:R-:W-:Y:S02]  /*0b60*/  IMAD.MOV R7, RZ, RZ, -R4 ;  /* 0x000000ffff077224 */ /* 0x000fe400078e0a04 */
[----:B------:R-:W-:Y:S01]  /*0b70*/  @P3 IMAD R0, R12, R11, R3 ;  /* 0x0000000b0c003224 */ /* 0x000fe200078e0203 */
[----:B------:R-:W-:Y:S01]  /*0b80*/  LOP3.LUT R3, R15, R6, RZ, 0xc0, !PT ;  /* 0x000000060f037212 */ /* 0x000fe200078ec0ff */
[----:B------:R-:W-:Y:S02]  /*0b90*/  IMAD R5, R2, R4, R5 ;  /* 0x0000000402057224 */ /* 0x000fe400078e0205 */
[----:B0-----:R-:W-:-:S02]  /*0ba0*/  IMAD R2, R7, R20, R28 ;  /* 0x0000001407027224 */ /* 0x001fc400078e021c */
[----:B--2---:R-:W-:Y:S02]  /*0bb0*/  IMAD R22, R5, R22, R0 ;  /* 0x0000001605167224 */ /* 0x004fe400078e0200 */
[----:B------:R-:W-:Y:S02]  /*0bc0*/  IMAD R3, R2, R19, R3 ;  /* 0x0000001302037224 */ /* 0x000fe400078e0203 */
[----:B------:R-:W-:Y:S02]  /*0bd0*/  IMAD.MOV.U32 R0, RZ, RZ, 0x1 ;  /* 0x00000001ff007424 */ /* 0x000fe400078e00ff */
[----:B------:R-:W-:Y:S01]  /*0be0*/  IMAD.MOV.U32 R2, RZ, RZ, R26 ;  /* 0x000000ffff027224 */ /* 0x000fe200078e001a */
[----:B------:R-:W-:Y:S02]  /*0bf0*/  SEL R19, R3, R22, !P3 ;  /* 0x0000001603137207 */ /* 0x000fe40005800000 */
[----:B------:R-:W-:-:S07]  /*0c00*/  SEL R22, R22, R3, !P3 ;  /* 0x0000000316167207 */ /* 0x000fce0005800000 */
.L_x_4:
[----:B------:R-:W-:-:S08]  /*0c10*/  NOP ;  /* 0x0000000000007918 */ /* 0x000fd00000000000 */
[----:B------:R-:W0:Y:S02]  /*0c20*/  USETMAXREG.TRY_ALLOC.CTAPOOL UP0, 0xe8 ;  /* 0x000000e8000079c8 */ /* 0x000e240008000600 */
[----:B0-----:R-:W-:-:S13]  /*0c30*/  PLOP3.LUT P0, PT, PT, PT, UP0, 0x80, 0x0 ;  /* 0x000000000000781c */ /* 0x001fda0003f0f008 */
[----:B------:R-:W-:Y:S05]  /*0c40*/  @!P0 BRA `(.L_x_4) ;  /* 0xfffffffc00f08947 */ /* 0x000fea000383ffff */
[----:B------:R-:W-:Y:S01]  /*0c50*/  ULDC.64 UR4, c[0x0][0x598] ;  /* 0x0001660000047ab9 */ /* 0x000fe20000000a00 */
[----:B------:R-:W-:Y:S01]  /*0c60*/  ULDC.64 UR40, c[0x0][0x208] ;  /* 0x0000820000287ab9 */ /* 0x000fe20000000a00 */
[----:B------:R-:W-:-:S04]  /*0c70*/  ISETP.NE.U32.AND P0, PT, RZ, UR4, PT ;  /* 0x00000004ff007c0c */ /* 0x000fc8000bf05070 */
[----:B------:R-:W-:-:S13]  /*0c80*/  ISETP.NE.AND.EX P0, PT, RZ, UR5, PT, P0 ;  /* 0x00000005ff007c0c */ /* 0x000fda000bf05300 */
[----:B------:R-:W-:Y:S05]  /*0c90*/  @!P0 BRA `(.L_x_7) ;  /* 0x00000000001c8947 */ /* 0x000fea0003800000 */
[----:B------:R-:W0:Y:S02]  /*0ca0*/  LDC.64 R4, c[0x0][0x598] ;  /* 0x00016600ff047b82 */ /* 0x000e240000000a00 */
[----:B0-----:R-:W2:Y:S02]  /*0cb0*/  LDG.E.64 R4, desc[UR40][R4.64] ;  /* 0x0000002804047981 */ /* 0x001ea4000c1e1b00 */
[----:B--2---:R-:W-:-:S04]  /*0cc0*/  ISETP.NE.U32.AND P0, PT, R4, RZ, PT ;  /* 0x000000ff0400720c */ /* 0x004fc80003f05070 */
[----:B------:R-:W-:-:S13]  /*0cd0*/  ISETP.NE.AND.EX P0, PT, R5, RZ, PT, P0 ;  /* 0x000000ff0500720c */ /* 0x000fda0003f05300 */
[----:B------:R-:W-:Y:S05]  /*0ce0*/  @!P0 BRA `(.L_x_7) ;  /* 0x0000000000088947 */ /* 0x000fea0003800000 */
[----:B------:R0:W5:Y:S01]  /*0cf0*/  LD.E R185, desc[UR40][R4.64] ;  /* 0x0000002804b97980 */ /* 0x000162000c101900 */
[----:B------:R-:W-:Y:S05]  /*0d00*/  BRA `(.L_x_8) ;  /* 0x0000000000247947 */ /* 0x000fea0003800000 */
.L_x_7:
[----:B------:R-:W-:Y:S02]  /*0d10*/  ULDC.64 UR4, c[0x0][0x588] ;  /* 0x0001620000047ab9 */ /* 0x000fe40000000a00 */
[----:B------:R-:W-:-:S04]  /*0d20*/  ISETP.NE.U32.AND P0, PT, RZ, UR4, PT ;  /* 0x00000004ff007c0c */ /* 0x000fc8000bf05070 */
[----:B------:R-:W-:-:S13]  /*0d30*/  ISETP.NE.AND.EX P0, PT, RZ, UR5, PT, P0 ;  /* 0x00000005ff007c0c */ /* 0x000fda000bf05300 */
[----:B------:R-:W-:Y:S05]  /*0d40*/  @!P0 BRA `(.L_x_9) ;  /* 0x00000000000c8947 */ /* 0x000fea0003800000 */
[----:B------:R-:W0:Y:S02]  /*0d50*/  LDC.64 R4, c[0x0][0x588] ;  /* 0x00016200ff047b82 */ /* 0x000e240000000a00 */
[----:B0-----:R1:W5:Y:S01]  /*0d60*/  LDG.E R185, desc[UR40][R4.64] ;  /* 0x0000002804b97981 */ /* 0x001362000c1e1900 */
[----:B------:R-:W-:Y:S05]  /*0d70*/  BRA `(.L_x_8) ;  /* 0x0000000000087947 */ /* 0x000fea0003800000 */
.L_x_9:
[----:B------:R-:W-:Y:S02]  /*0d80*/  ULDC UR4, c[0x0][0x580] ;  /* 0x0001600000047ab9 */ /* 0x000fe40000000800 */
[----:B------:R-:W-:-:S07]  /*0d90*/  IMAD.U32 R185, RZ, RZ, UR4 ;  /* 0x00000004ffb97e24 */ /* 0x000fce000f8e00ff */
.L_x_8:
[----:B------:R-:W-:Y:S02]  /*0da0*/  ULDC.64 UR4, c[0x0][0x5a0] ;  /* 0x0001680000047ab9 */ /* 0x000fe40000000a00 */
[----:B------:R-:W-:-:S04]  /*0db0*/  ISETP.NE.U32.AND P0, PT, RZ, UR4, PT ;  /* 0x00000004ff007c0c */ /* 0x000fc8000bf05070 */
[----:B------:R-:W-:-:S13]  /*0dc0*/  ISETP.NE.AND.EX P0, PT, RZ, UR5, PT, P0 ;  /* 0x00000005ff007c0c */ /* 0x000fda000bf05300 */
[----:B------:R-:W-:Y:S05]  /*0dd0*/  @!P0 BRA `(.L_x_10) ;  /* 0x00000000001c8947 */ /* 0x000fea0003800000 */
[----:B01----:R-:W0:Y:S02]  /*0de0*/  LDC.64 R4, c[0x0][0x5a0] ;  /* 0x00016800ff047b82 */ /* 0x003e240000000a00 */
[----:B0-----:R-:W2:Y:S02]  /*0df0*/  LDG.E.64 R4, desc[UR40][R4.64] ;  /* 0x0000002804047981 */ /* 0x001ea4000c1e1b00 */
[----:B--2---:R-:W-:-:S04]  /*0e00*/  ISETP.NE.U32.AND P0, PT, R4, RZ, PT ;  /* 0x000000ff0400720c */ /* 0x004fc80003f05070 */
[----:B------:R-:W-:-:S13]  /*0e10*/  ISETP.NE.AND.EX P0, PT, R5, RZ, PT, P0 ;  /* 0x000000ff0500720c */ /* 0x000fda0003f05300 */
[----:B------:R-:W-:Y:S05]  /*0e20*/  @!P0 BRA `(.L_x_10) ;  /* 0x0000000000088947 */ /* 0x000fea0003800000 */
[----:B------:R0:W5:Y:S01]  /*0e30*/  LD.E R184, desc[UR40][R4.64] ;  /* 0x0000002804b87980 */ /* 0x000162000c101900 */
[----:B------:R-:W-:Y:S05]  /*0e40*/  BRA `(.L_x_11) ;  /* 0x0000000000247947 */ /* 0x000fea0003800000 */
.L_x_10:
[----:B------:R-:W-:Y:S02]  /*0e50*/  ULDC.64 UR4, c[0x0][0x590] ;  /* 0x0001640000047ab9 */ /* 0x000fe40000000a00 */
[----:B------:R-:W-:-:S04]  /*0e60*/  ISETP.NE.U32.AND P0, PT, RZ, UR4, PT ;  /* 0x00000004ff007c0c */ /* 0x000fc8000bf05070 */
[----:B------:R-:W-:-:S13]  /*0e70*/  ISETP.NE.AND.EX P0, PT, RZ, UR5, PT, P0 ;  /* 0x00000005ff007c0c */ /* 0x000fda000bf05300 */
[----:B------:R-:W-:Y:S05]  /*0e80*/  @!P0 BRA `(.L_x_12) ;  /* 0x00000000000c8947 */ /* 0x000fea0003800000 */
[----:B01----:R-:W0:Y:S02]  /*0e90*/  LDC.64 R4, c[0x0][0x590] ;  /* 0x00016400ff047b82 */ /* 0x003e240000000a00 */
[----:B0-----:R1:W5:Y:S01]  /*0ea0*/  LDG.E R184, desc[UR40][R4.64] ;  /* 0x0000002804b87981 */ /* 0x001362000c1e1900 */
[----:B------:R-:W-:Y:S05]  /*0eb0*/  BRA `(.L_x_11) ;  /* 0x0000000000087947 */ /* 0x000fea0003800000 */
.L_x_12:
[----:B------:R-:W-:Y:S02]  /*0ec0*/  ULDC UR4, c[0x0][0x584] ;  /* 0x0001610000047ab9 */ /* 0x000fe40000000800 */
[----:B------:R-:W-:-:S07]  /*0ed0*/  IMAD.U32 R184, RZ, RZ, UR4 ;  /* 0x00000004ffb87e24 */ /* 0x000fce000f8e00ff */
.L_x_11:
[----:B------:R-:W-:-:S13]  /*0ee0*/  LOP3.LUT P0, RZ, R0, 0xff, RZ, 0xc0, !PT ;  /* 0x000000ff00ff7812 */ /* 0x000fda000780c0ff */
[----:B------:R-:W-:Y:S05]  /*0ef0*/  @!P0 EXIT ;  /* 0x000000000000894d */ /* 0x000fea0003800000 */
[----:B------:R-:W-:Y:S01]  /*0f00*/  ULDC UR4, c[0x0][0x28c] ;  /* 0x0000a30000047ab9 */ /* 0x000fe20000000800 */
[----:B------:R-:W-:Y:S01]  /*0f10*/  LOP3.LUT R198, R16, 0x1, RZ, 0xfc, !PT ;  /* 0x0000000110c67812 */ /* 0x000fe200078efcff */
[----:B------:R-:W-:Y:S01]  /*0f20*/  UIADD3 UR4, UR4, 0x1f, URZ ;  /* 0x0000001f04047890 */ /* 0x000fe2000fffe03f */
[----:B------:R-:W-:Y:S01]  /*0f30*/  UMOV UR36, URZ ;  /* 0x0000003f00247c82 */ /* 0x000fe20008000000 */
[----:B------:R-:W-:Y:S02]  /*0f40*/  UMOV UR37, URZ ;  /* 0x0000003f00257c82 */ /* 0x000fe40008000000 */
[----:B------:R-:W-:-:S04]  /*0f50*/  USHF.R.S32.HI UR5, URZ, 0x1f, UR4 ;  /* 0x0000001f3f057899 */ /* 0x000fc80008011404 */
[----:B------:R-:W-:-:S04]  /*0f60*/  ULEA.HI UR5, UR5, UR4, URZ, 0x5 ;  /* 0x0000000405057291 */ /* 0x000fc8000f8f283f */
[----:B------:R-:W-:-:S12]  /*0f70*/  USHF.R.S32.HI UR38, URZ, 0x5, UR5 ;  /* 0x000000053f267899 */ /* 0x000fd80008011405 */
.L_x_338:
[----:B------:R-:W-:Y:S01]  /*0f80*/  LOP3.LUT R0, R23, 0x80, RZ, 0xc0, !PT ;  /* 0x0000008017007812 */ /* 0x000fe200078ec0ff */
[----:B------:R-:W2:Y:S01]  /*0f90*/  S2UR UR6, SR_CgaCtaId ;  /* 0x00000000000679c3 */ /* 0x000ea20000008800 */
[----:B------:R-:W-:Y:S02]  /*0fa0*/  UMOV UR39, 0x400 ;  /* 0x0000040000277882 */ /* 0x000fe40000000000 */
[----:B------:R-:W-:-:S06]  /*0fb0*/  SHF.R.U32.HI R0, RZ, 0x7, R0 ;  /* 0x00000007ff007819 */ /* 0x000fcc0000011600 */
[----:B---3--:R-:W3:Y:S01]  /*0fc0*/  SHFL.IDX PT, R0, R0, RZ, 0x1f ;  /* 0x00001fff00007589 */ /* 0x008ee200000e0000 */
[----:B--2---:R-:W-:Y:S01]  /*0fd0*/  ULEA UR39, UR6, UR39, 0x18 ;  /* 0x0000002706277291 */ /* 0x004fe2000f8ec03f */
[----:B---3--:R-:W-:-:S13]  /*0fe0*/  R2UR UR4, R0 ;  /* 0x00000000000472ca */ /* 0x008fda00000e0000 */
[----:B------:R-:W-:-:S04]  /*0ff0*/  ULEA.HI UR5, UR4, UR4, URZ, 0x1 ;  /* 0x0000000404057291 */ /* 0x000fc8000f8f083f */
[----:B------:R-:W-:-:S04]  /*1000*/  ULOP3.LUT UR5, UR5, 0xffffe, URZ, 0xc0, !UPT ;  /* 0x000ffffe05057892 */ /* 0x000fc8000f8ec03f */
[----:B------:R-:W-:-:S03]  /*1010*/  UIADD3 UR5, UR4, -UR5, URZ ;  /* 0x8000000504057290 */ /* 0x000fc6000fffe03f */
[----:B------:R-:W-:Y:S01]  /*1020*/  ULDC UR4, c[0x0][0x28c] ;  /* 0x0000a30000047ab9 */ /* 0x000fe20000000800 */
[----:B------:R-:W-:Y:S01]  /*1030*/  ULEA UR5, UR5, UR39, 0xc ;  /* 0x0000002705057291 */ /* 0x000fe2000f8e603f */
[----:B------:R-:W-:-:S03]  /*1040*/  ISETP.LT.AND P0, PT, RZ, UR4, PT ;  /* 0x00000004ff007c0c */ /* 0x000fc6000bf01270 */
[----:B------:R-:W-:-:S04]  /*1050*/  UIADD3 UR5, UR5, 0x180, URZ ;  /* 0x0000018005057890 */ /* 0x000fc8000fffe03f */
[----:B------:R-:W-:-:S04]  /*1060*/  USHF.R.U32.HI UR5, URZ, 0x4, UR5 ;  /* 0x000000043f057899 */ /* 0x000fc80008011605 */
[----:B------:R-:W-:Y:S02]  /*1070*/  ULOP3.LUT UR42, UR5, 0x3fff, URZ, 0xc0, !UPT ;  /* 0x00003fff052a7892 */ /* 0x000fe4000f8ec03f */
[----:B-1--45:R-:W-:Y:S10]  /*1080*/  @P0 BRA `(.L_x_13) ;  /* 0x0000000000400947 */ /* 0x032ff40003800000 */
[----:B------:R-:W-:Y:S01]  /*1090*/  MOV R0, 0x0 ;  /* 0x0000000000007802 */ /* 0x000fe20000000f00 */
[----:B------:R-:W-:Y:S01]  /*10a0*/  ULDC.64 UR4, c[0x4][0x68] ;  /* 0x01001a0000047ab9 */ /* 0x000fe20000000a00 */
[----:B------:R-:W-:Y:S01]  /*10b0*/  ULDC.64 UR6, c[0x4][0x8] ;  /* 0x0100020000067ab9 */ /* 0x000fe20000000a00 */
[----:B01----:R-:W-:Y:S01]  /*10c0*/  IMAD.U32 R4, RZ, RZ, UR4 ;  /* 0x00000004ff047e24 */ /* 0x003fe2000f8e00ff */
[----:B------:R0:W1:Y:S01]  /*10d0*/  LDC.64 R14, c[0x4][R0] ;  /* 0x01000000000e7b82 */ /* 0x0000620000000a00 */
[----:B------:R-:W-:Y:S01]  /*10e0*/  IMAD.U32 R5, RZ, RZ, UR5 ;  /* 0x00000005ff057e24 */ /* 0x000fe2000f8e00ff */
[----:B------:R-:W-:Y:S01]  /*10f0*/  ULDC.64 UR4, c[0x4][0x70] ;  /* 0x01001c0000047ab9 */ /* 0x000fe20000000a00 */
[----:B------:R-:W-:Y:S02]  /*1100*/  IMAD.U32 R10, RZ, RZ, UR6 ;  /* 0x00000006ff0a7e24 */ /* 0x000fe4000f8e00ff */
[----:B------:R-:W-:Y:S02]  /*1110*/  IMAD.U32 R6, RZ, RZ, UR4 ;  /* 0x00000004ff067e24 */ /* 0x000fe4000f8e00ff */
[----:B------:R-:W-:-:S02]  /*1120*/  IMAD.U32 R7, RZ, RZ, UR5 ;  /* 0x00000005ff077e24 */ /* 0x000fc4000f8e00ff */
[----:B------:R-:W-:Y:S02]  /*1130*/  IMAD.U32 R11, RZ, RZ, UR7 ;  /* 0x00000007ff0b7e24 */ /* 0x000fe4000f8e00ff */
[----:B------:R-:W-:Y:S02]  /*1140*/  IMAD.MOV.U32 R8, RZ, RZ, 0x1e1 ;  /* 0x000001e1ff087424 */ /* 0x000fe400078e00ff */
[----:B------:R-:W-:Y:S02]  /*1150*/  IMAD.MOV.U32 R12, RZ, RZ, 0x1 ;  /* 0x00000001ff0c7424 */ /* 0x000fe400078e00ff */
[----:B0-----:R-:W-:-:S07]  /*1160*/  IMAD.MOV.U32 R13, RZ, RZ, RZ ;  /* 0x000000ffff0d7224 */ /* 0x001fce00078e00ff */
[----:B------:R-:W-:-:S07]  /*1170*/  LEPC R20, `(.L_x_13) ;  /* 0x000000001014794e */ /* 0x000fce0000000000 */
[----:B-1---5:R-:W-:Y:S05]  /*1180*/  CALL.ABS.NOINC R14 ;  /* 0x000000000e007343 */ /* 0x022fea0003c00000 */
.L_x_13:
[----:B------:R-:W-:-:S13]  /*1190*/  ISETP.NE.AND P0, PT, R198, 0x3, PT ;  /* 0x00000003c600780c */ /* 0x000fda0003f05270 */
[----:B------:R-:W-:Y:S05]  /*11a0*/  @!P0 BRA `(.L_x_14) ;  /* 0x0000000000048947 */ /* 0x000fea0003800000 */
[----:B------:R-:W-:Y:S01]  /*11b0*/  BPT.TRAP 0x1 ;  /* 0x000000040000795c */ /* 0x000fe20000300000 */
.L_x_14:
[----:B------:R-:W-:Y:S02]  /*11c0*/  IMAD.U32 R3, RZ, RZ, UR37 ;  /* 0x00000025ff037e24 */ /* 0x000fe4000f8e00ff */
[----:B------:R-:W-:-:S03]  /*11d0*/  IMAD.U32 R0, RZ, RZ, UR36 ;  /* 0x00000024ff007e24 */ /* 0x000fc6000f8e00ff */
[----:B------:R-:W-:Y:S02]  /*11e0*/  LEA R3, R3, UR39, 0x3 ;  /* 0x0000002703037c11 */ /* 0x000fe4000f8e18ff */
[----:B------:R-:W-:-:S04]  /*11f0*/  SHF.L.U32 R0, R0, 0x1f, RZ ;  /* 0x0000001f00007819 */ /* 0x000fc800000006ff */
[----:B------:R2:W3:Y:S01]  /*1200*/  SYNCS.PHASECHK.TRANS64.TRYWAIT P1, [R3+URZ], R0 ;  /* 0x00000000030075a7 */ /* 0x0004e2000802017f */
[----:B------:R-:W-:Y:S05]  /*1210*/  @!P0 BRA `(.L_x_15) ;  /* 0x0000000000048947 */ /* 0x000fea0003800000 */
[----:B------:R-:W-:Y:S01]  /*1220*/  BPT.TRAP 0x1 ;  /* 0x000000040000795c */ /* 0x000fe20000300000 */
.L_x_15:
[----:B---3--:R-:W-:Y:S05]  /*1230*/  @P1 BRA `(.L_x_16) ;  /* 0x0000000000081947 */ /* 0x008fea0003800000 */
[----:B------:R-:W3:Y:S02]  /*1240*/  SYNCS.PHASECHK.TRANS64.TRYWAIT P1, [R3+URZ], R0 ;  /* 0x00000000030075a7 */ /* 0x000ee4000802017f */
[----:B---3--:R-:W-:Y:S05]  /*1250*/  @!P1 BRA `(.L_x_17) ;  /* 0x000000dc00ec9947 */ /* 0x008fea0003800000 */
.L_x_16:
[----:B------:R-:W-:-:S04]  /*1260*/  UISETP.LT.AND UP0, UPT, UR38, 0x1, UPT ;  /* 0x000000012600788c */ /* 0x000fc8000bf01270 */
[----:B------:R-:W-:-:S06]  /*1270*/  USEL UR4, UR38, 0x1, UP0 ;  /* 0x0000000126047887 */ /* 0x000fcc0008000000 */
[----:B--23--:R-:W-:Y:S01]  /*1280*/  IMAD.U32 R0, RZ, RZ, UR4 ;  /* 0x00000004ff007e24 */ /* 0x00cfe2000f8e00ff */
[----:B------:R-:W-:Y:S05]  /*1290*/  WARPSYNC.ALL ;  /* 0x0000000000007948 */ /* 0x000fea0003800000 */
[----:B------:R-:W-:-:S04]  /*12a0*/  IADD3 R0, -R0, UR38, RZ ;  /* 0x0000002600007c10 */ /* 0x000fc8000fffe1ff */
[----:B------:R-:W-:Y:S01]  /*12b0*/  ISETP.GE.AND P1, PT, R0, 0x1, PT ;  /* 0x000000010000780c */ /* 0x000fe20003f26270 */
[----:B------:R-:W-:Y:S01]  /*12c0*/  UIADD3 UR4, UR39, 0x30180, URZ ;  /* 0x0003018027047890 */ /* 0x000fe2000fffe03f */
[----:B------:R-:W-:Y:S01]  /*12d0*/  WARPGROUP.ARRIVE ;  /* 0x00000000000079c5 */ /* 0x000fe20000000000 */
[----:B------:R-:W-:Y:S01]  /*12e0*/  UMOV UR9, 0x80000020 ;  /* 0x8000002000097882 */ /* 0x000fe20000000000 */
[----:B------:R-:W-:Y:S01]  /*12f0*/  UMOV UR11, 0x80000020 ;  /* 0x80000020000b7882 */ /* 0x000fe20000000000 */
[----:B------:R-:W-:Y:S02]  /*1300*/  USHF.R.U32.HI UR5, URZ, 0x4, UR4 ;  /* 0x000000043f057899 */ /* 0x000fe40008011604 */
[----:B------:R-:W-:Y:S02]  /*1310*/  ULOP3.LUT UR4, UR42, 0x10000, URZ, 0xfc, !UPT ;  /* 0x000100002a047892 */ /* 0x000fe4000f8efc3f */
[----:B------:R-:W-:Y:S02]  /*1320*/  ULOP3.LUT UR5, UR5, 0x3fff, URZ, 0xc0, !UPT ;  /* 0x00003fff05057892 */ /* 0x000fe4000f8ec03f */
[----:B------:R-:W-:-:S02]  /*1330*/  ULEA UR6, UR37, UR4, 0xb ;  /* 0x0000000425067291 */ /* 0x000fc4000f8e583f */
[----:B------:R-:W-:Y:S01]  /*1340*/  ULOP3.LUT UR5, UR5, 0x10000, URZ, 0xfc, !UPT ;  /* 0x0001000005057892 */ /* 0x000fe2000f8efc3f */
[----:B------:R-:W-:Y:S01]  /*1350*/  UMOV UR17, UR9 ;  /* 0x0000000900117c82 */ /* 0x000fe20008000000 */
[----:B------:R-:W-:Y:S02]  /*1360*/  UMOV UR19, 0x80000020 ;  /* 0x8000002000137882 */ /* 0x000fe40000000000 */
[----:B------:R-:W-:Y:S01]  /*1370*/  UIMAD UR7, UR37, 0x140, UR5 ;  /* 0x00000140250778a4 */ /* 0x000fe2000f8e0205 */
[----:B------:R-:W-:Y:S01]  /*1380*/  UMOV UR8, UR6 ;  /* 0x0000000600087c82 */ /* 0x000fe20008000000 */
[----:B------:R-:W-:Y:S02]  /*1390*/  UMOV UR13, UR9 ;  /* 0x00000009000d7c82 */ /* 0x000fe40008000000 */
[----:B------:R-:W-:Y:S01]  /*13a0*/  UIADD3 UR18, UR7, 0x40, URZ ;  /* 0x0000004007127890 */ /* 0x000fe2000fffe03f */
[----:B------:R-:W-:Y:S02]  /*13b0*/  UMOV UR16, UR8 ;  /* 0x0000000800107c82 */ /* 0x000fe40008000000 */
[----:B------:R-:W-:Y:S01]  /*13c0*/  UMOV UR10, UR7 ;  /* 0x00000007000a7c82 */ /* 0x000fe20008000000 */
[----:B------:R-:W-:Y:S01]  /*13d0*/  UIADD3 UR14, UR7, 0x80, URZ ;  /* 0x00000080070e7890 */ /* 0x000fe2000fffe03f */
[----:B------:R-:W-:Y:S01]  /*13e0*/  HGMMA.64x16x16.F32 R176, gdesc[UR8], RZ, !UPT, gsb0 ;  /* 0x0020000008b079f0 */ /* 0x000fe2000c0008ff */
[----:B------:R-:W-:Y:S01]  /*13f0*/  UMOV UR12, UR8 ;  /* 0x00000008000c7c82 */ /* 0x000fe20008000000 */
[----:B------:R-:W-:Y:S01]  /*1400*/  UMOV UR15, 0x80000020 ;  /* 0x80000020000f7882 */ /* 0x000fe20000000000 */
[----:B------:R-:W-:Y:S01]  /*1410*/  UIADD3 UR26, UR7, 0xc0, URZ ;  /* 0x000000c0071a7890 */ /* 0x000fe2000fffe03f */
[----:B------:R-:W-:Y:S01]  /*1420*/  UMOV UR24, UR8 ;  /* 0x0000000800187c82 */ /* 0x000fe20008000000 */
[----:B------:R-:W-:Y:S01]  /*1430*/  UMOV UR25, UR9 ;  /* 0x0000000900197c82 */ /* 0x000fe20008000000 */
[----:B------:R-:W-:Y:S01]  /*1440*/  UMOV UR27, 0x80000020 ;  /* 0x80000020001b7882 */ /* 0x000fe20000000000 */
[----:B------:R-:W-:Y:S01]  /*1450*/  UIADD3 UR22, UR7, 0x100, URZ ;  /* 0x0000010007167890 */ /* 0x000fe2000fffe03f */
[----:B------:R-:W-:Y:S01]  /*1460*/  UMOV UR20, UR8 ;  /* 0x0000000800147c82 */ /* 0x000fe20008000000 */
[----:B------:R-:W-:Y:S01]  /*1470*/  UMOV UR21, UR9 ;  /* 0x0000000900157c82 */ /* 0x000fe20008000000 */
[----:B------:R-:W-:Y:S01]  /*1480*/  UMOV UR23, 0x80000020 ;  /* 0x8000002000177882 */ /* 0x000fe20000000000 */
[----:B------:R-:W-:-:S02]  /*1490*/  WARPGROUP.DEPBAR.LE gsb0, 0x0 ;  /* 0x00008000000079c5 */ /* 0x000fc40000010000 */
[----:B------:R-:W-:-:S06]  /*14a0*/  WARPGROUP.ARRIVE ;  /* 0x00000000000079c5 */ /* 0x000fcc0000000000 */
[----:B------:R-:W-:Y:S03]  /*14b0*/  HGMMA.64x16x16.F32 R144, gdesc[UR16], RZ, !UPT, gsb0 ;  /* 0x00200000109079f0 */ /* 0x000fe6000c0008ff */
[----:B------:R-:W-:Y:S02]  /*14c0*/  WARPGROUP.DEPBAR.LE gsb0, 0x0 ;  /* 0x00008000000079c5 */ /* 0x000fe40000010000 */
[----:B------:R-:W-:-:S06]  /*14d0*/  WARPGROUP.ARRIVE ;  /* 0x00000000000079c5 */ /* 0x000fcc0000000000 */
[----:B------:R-:W-:Y:S01]  /*14e0*/  HGMMA.64x16x16.F32 R112, gdesc[UR12], RZ, !UPT, gsb0 ;  /* 0x002000000c7079f0 */ /* 0x000fe2000c0008ff */
[----:B------:R-:W-:Y:S02]  /*14f0*/  UIADD3 UR12, UR6, 0x200, URZ ;  /* 0x00000200060c7890 */ /* 0x000fe4000fffe03f */
[----:B------:R-:W-:Y:S02]  /*1500*/  WARPGROUP.DEPBAR.LE gsb0, 0x0 ;  /* 0x00008000000079c5 */ /* 0x000fe40000010000 */
[----:B------:R-:W-:-:S06]  /*1510*/  WARPGROUP.ARRIVE ;  /* 0x00000000000079c5 */ /* 0x000fcc0000000000 */
[----:B------:R-:W-:Y:S03]  /*1520*/  HGMMA.64x16x16.F32 R80, gdesc[UR24], RZ, !UPT, gsb0 ;  /* 0x00200000185079f0 */ /* 0x000fe6000c0008ff */
[----:B------:R-:W-:Y:S02]  /*1530*/  WARPGROUP.DEPBAR.LE gsb0, 0x0 ;  /* 0x00008000000079c5 */ /* 0x000fe40000010000 */
[----:B------:R-:W-:-:S06]  /*1540*/  WARPGROUP.ARRIVE ;  /* 0x00000000000079c5 */ /* 0x000fcc0000000000 */
[----:B------:R-:W-:Y:S01]  /*1550*/  HGMMA.64x16x16.F32 R48, gdesc[UR20], RZ, !UPT, gsb0 ;  /* 0x00200000143079f0 */ /* 0x000fe2000c0008ff */
[----:B------:R-:W-:Y:S01]  /*1560*/  UMOV UR20, UR12 ;  /* 0x0000000c00147c82 */ /* 0x000fe20008000000 */
[----:B------:R-:W-:Y:S01]  /*1570*/  UMOV UR21, 0x80000020 ;  /* 0x8000002000157882 */ /* 0x000fe20000000000 */
[----:B------:R-:W-:Y:S01]  /*1580*/  UMOV UR24, UR20 ;  /* 0x0000001400187c82 */ /* 0x000fe20008000000 */
[----:B------:R-:W-:Y:S01]  /*1590*/  UMOV UR25, UR21 ;  /* 0x0000001500197c82 */ /* 0x000fe20008000000 */
[----:B------:R-:W-:Y:S01]  /*15a0*/  UMOV UR12, UR20 ;  /* 0x00000014000c7c82 */ /* 0x000fe20008000000 */
[----:B------:R-:W-:Y:S01]  /*15b0*/  UMOV UR13, UR21 ;  /* 0x00000015000d7c82 */ /* 0x000fe20008000000 */
[----:B------:R-:W-:Y:S01]  /*15c0*/  UMOV UR16, UR20 ;  /* 0x0000001400107c82 */ /* 0x000fe20008000000 */
[----:B------:R-:W-:Y:S01]  /*15d0*/  UMOV UR17, UR21 ;  /* 0x0000001500117c82 */ /* 0x000fe20008000000 */
[----:B------:R-:W-:Y:S01]  /*15e0*/  UMOV UR8, UR20 ;  /* 0x0000001400087c82 */ /* 0x000fe20008000000 */
[----:B------:R-:W-:Y:S01]  /*15f0*/  UMOV UR9, UR21 ;  /* 0x0000001500097c82 */ /* 0x000fe20008000000 */
[----:B------:R-:W-:-:S02]  /*1600*/  WARPGROUP.DEPBAR.LE gsb0, 0x0 ;  /* 0x00008000000079c5 */ /* 0x000fc40000010000 */
[----:B------:R-:W-:-:S06]  /*1610*/  WARPGROUP.ARRIVE ;  /* 0x00000000000079c5 */ /* 0x000fcc0000000000 */
[----:B------:R-:W-:Y:S03]  /*1620*/  HGMMA.64x16x16.F32 R40, gdesc[UR20], RZ, !UPT, gsb0 ;  /* 0x00200000142879f0 */ /* 0x000fe6000c0008ff */
[----:B------:R-:W-:Y:S02]  /*1630*/  WARPGROUP.DEPBAR.LE gsb0, 0x0 ;  /* 0x00008000000079c5 */ /* 0x000fe40000010000 */
        /* <DEDUP_REMOVED lines=24> */
[----:B------:R-:W-:Y:S01]  /*17c0*/  HGMMA.64x16x16.F32 R160, gdesc[UR8], RZ, !UPT, gsb0 ;  /* 0x0020000008a079f0 */ /* 0x000fe2000c0008ff */
[----:B------:R-:W-:Y:S02]  /*17d0*/  UMOV UR9, 0x80000020 ;  /* 0x8000002000097882 */ /* 0x000fe40000000000 */
[----:B------:R-:W-:Y:S02]  /*17e0*/  WARPGROUP.DEPBAR.LE gsb0, 0x0 ;  /* 0x00008000000079c5 */ /* 0x000fe40000010000 */
[----:B------:R-:W-:-:S06]  /*17f0*/  WARPGROUP.ARRIVE ;  /* 0x00000000000079c5 */ /* 0x000fcc0000000000 */
[----:B------:R-:W-:Y:S01]  /*1800*/  HGMMA.64x16x16.F32 R128, gdesc[UR16], RZ, !UPT, gsb0 ;  /* 0x00200000108079f0 */ /* 0x000fe2000c0008ff */
[----:B------:R-:W-:Y:S02]  /*1810*/  UIADD3 UR16, UR6, 0x600, URZ ;  /* 0x0000060006107890 */ /* 0x000fe4000fffe03f */
[----:B------:R-:W-:Y:S02]  /*1820*/  WARPGROUP.DEPBAR.LE gsb0, 0x0 ;  /* 0x00008000000079c5 */ /* 0x000fe40000010000 */
[----:B------:R-:W-:-:S06]  /*1830*/  WARPGROUP.ARRIVE ;  /* 0x00000000000079c5 */ /* 0x000fcc0000000000 */
[----:B------:R-:W-:Y:S01]  /*1840*/  HGMMA.64x16x16.F32 R96, gdesc[UR12], RZ, !UPT, gsb0 ;  /* 0x002000000c6079f0 */ /* 0x000fe2000c0008ff */
[----:B------:R-:W-:-:S07]  /*1850*/  UIADD3 UR12, UR6, 0x2, URZ ;  /* 0x00000002060c7890 */ /* 0x000fce000fffe03f */
[----:B------:R-:W-:Y:S01]  /*1860*/  UMOV UR8, UR12 ;  /* 0x0000000c00087c82 */ /* 0x000fe20008000000 */
[----:B------:R-:W-:Y:S02]  /*1870*/  WARPGROUP.DEPBAR.LE gsb0, 0x0 ;  /* 0x00008000000079c5 */ /* 0x000fe40000010000 */
[----:B------:R-:W-:-:S06]  /*1880*/  WARPGROUP.ARRIVE ;  /* 0x00000000000079c5 */ /* 0x000fcc0000000000 */
[----:B------:R-:W-:Y:S01]  /*1890*/  HGMMA.64x16x16.F32 R64, gdesc[UR24], RZ, !UPT, gsb0 ;  /* 0x00200000184079f0 */ /* 0x000fe2000c0008ff */
[----:B------:R-:W-:Y:S01]  /*18a0*/  UMOV UR24, UR8 ;  /* 0x0000000800187c82 */ /* 0x000fe20008000000 */
[----:B------:R-:W-:Y:S01]  /*18b0*/  UMOV UR25, UR9 ;  /* 0x0000000900197c82 */ /* 0x000fe20008000000 */
        /* <DEDUP_REMOVED lines=9> */
[----:B------:R-:W-:Y:S02]  /*1950*/  WARPGROUP.DEPBAR.LE gsb0, 0x0 ;  /* 0x00008000000079c5 */ /* 0x000fe40000010000 */
[----:B------:R-:W-:-:S06]  /*1960*/  WARPGROUP.ARRIVE ;  /* 0x00000000000079c5 */ /* 0x000fcc0000000000 */
[----:B------:R-:W-:Y:S01]  /*1970*/  HGMMA.64x16x16.F32 R24, gdesc[UR20], RZ, !UPT, gsb0 ;  /* 0x00200000141879f0 */ /* 0x000fe2000c0008ff */
[----:B------:R-:W-:Y:S01]  /*1980*/  UMOV UR22, UR26 ;  /* 0x0000001a00167c82 */ /* 0x000fe20008000000 */
[----:B------:R-:W-:Y:S01]  /*1990*/  UMOV UR23, UR27 ;  /* 0x0000001b00177c82 */ /* 0x000fe20008000000 */
[----:B------:R-:W-:Y:S01]  /*19a0*/  UIADD3 UR26, UR7, 0x102, URZ ;  /* 0x00000102071a7890 */ /* 0x000fe2000fffe03f */
[----:B------:R-:W-:Y:S01]  /*19b0*/  UMOV UR27, 0x80000020 ;  /* 0x80000020001b7882 */ /* 0x000fe20000000000 */
[----:B------:R-:W-:Y:S02]  /*19c0*/  WARPGROUP.DEPBAR.LE gsb0, 0x0 ;  /* 0x00008000000079c5 */ /* 0x000fe40000010000 */
[----:B------:R-:W-:-:S06]  /*19d0*/  WARPGROUP.ARRIVE ;  /* 0x00000000000079c5 */ /* 0x000fcc0000000000 */
[----:B------:R-:W-:Y:S01]  /*19e0*/  HGMMA.64x16x16.F32 R56, gdesc[UR20], RZ, !UPT, gsb0 ;  /* 0x00200000143879f0 */ /* 0x000fe2000c0008ff */
[----:B------:R-:W-:Y:S01]  /*19f0*/  UMOV UR22, UR10 ;  /* 0x0000000a00167c82 */ /* 0x000fe20008000000 */
[----:B------:R-:W-:Y:S01]  /*1a00*/  UMOV UR23, UR11 ;  /* 0x0000000b00177c82 */ /* 0x000fe20008000000 */
[----:B------:R-:W-:Y:S01]  /*1a10*/  UMOV UR11, 0x80000020 ;  /* 0x80000020000b7882 */ /* 0x000fe20000000000 */
[----:B------:R-:W-:Y:S02]  /*1a20*/  WARPGROUP.DEPBAR.LE gsb0, 0x0 ;  /* 0x00008000000079c5 */ /* 0x000fe40000010000 */
[----:B------:R-:W-:-:S06]  /*1a30*/  WARPGROUP.ARRIVE ;  /* 0x00000000000079c5 */ /* 0x000fcc0000000000 */
[----:B------:R-:W-:Y:S01]  /*1a40*/  HGMMA.64x16x16.F32 R88, gdesc[UR12], RZ, !UPT, gsb0 ;  /* 0x002000000c5879f0 */ /* 0x000fe2000c0008ff */
[----:B------:R-:W-:Y:S01]  /*1a50*/  UIADD3 UR14, UR7, 0x2, URZ ;  /* 0x00000002070e7890 */ /* 0x000fe2000fffe03f */
[----:B------:R-:W-:Y:S01]  /*1a60*/  UMOV UR12, UR8 ;  /* 0x00000008000c7c82 */ /* 0x000fe20008000000 */
[----:B------:R-:W-:Y:S01]  /*1a70*/  UMOV UR13, UR9 ;  /* 0x00000009000d7c82 */ /* 0x000fe20008000000 */
[----:B------:R-:W-:-:S04]  /*1a80*/  UMOV UR15, 0x80000020 ;  /* 0x80000020000f7882 */ /* 0x000fc80000000000 */
[----:B------:R-:W-:Y:S01]  /*1a90*/  UMOV UR10, UR14 ;  /* 0x0000000e000a7c82 */ /* 0x000fe20008000000 */
        /* <DEDUP_REMOVED lines=11> */
[----:B------:R-:W-:Y:S02]  /*1b50*/  UIADD3 UR20, UR7, 0x82, URZ ;  /* 0x0000008207147890 */ /* 0x000fe4000fffe03f */
[----:B------:R-:W-:Y:S01]  /*1b60*/  UIADD3 UR22, UR7, 0xc2, URZ ;  /* 0x000000c207167890 */ /* 0x000fe2000fffe03f */
[----:B------:R-:W-:Y:S01]  /*1b70*/  UMOV UR21, UR9 ;  /* 0x0000000900157c82 */ /* 0x000fe20008000000 */
[----:B------:R-:W-:Y:S01]  /*1b80*/  UMOV UR23, 0x80000020 ;  /* 0x8000002000177882 */ /* 0x000fe20000000000 */
[----:B------:R-:W-:Y:S02]  /*1b90*/  UIADD3 UR7, UR6, 0x202, URZ ;  /* 0x0000020206077890 */ /* 0x000fe4000fffe03f */
[----:B------:R-:W-:Y:S01]  /*1ba0*/  UMOV UR18, UR20 ;  /* 0x0000001400127c82 */ /* 0x000fe20008000000 */
[----:B------:R-:W-:Y:S01]  /*1bb0*/  UMOV UR20, UR8 ;  /* 0x0000000800147c82 */ /* 0x000fe20008000000 */
[----:B------:R-:W-:-:S02]  /*1bc0*/  WARPGROUP.DEPBAR.LE gsb0, 0x0 ;  /* 0x00008000000079c5 */ /* 0x000fc40000010000 */
[----:B------:R-:W-:-:S06]  /*1bd0*/  WARPGROUP.ARRIVE ;  /* 0x00000000000079c5 */ /* 0x000fcc0000000000 */
[----:B------:R-:W-:Y:S03]  /*1be0*/  HGMMA.64x16x16.F32 R176, gdesc[UR8], R176, gsb0 ;  /* 0x0020000008b079f0 */ /* 0x000fe600080008b0 */
[----:B------:R-:W-:Y:S02]  /*1bf0*/  WARPGROUP.DEPBAR.LE gsb0, 0x0 ;  /* 0x00008000000079c5 */ /* 0x000fe40000010000 */
        /* <DEDUP_REMOVED lines=10> */
[----:B------:R-:W-:Y:S01]  /*1ca0*/  HGMMA.64x16x16.F32 R48, gdesc[UR24], R48, gsb0 ;  /* 0x00200000183079f0 */ /* 0x000fe20008000830 */
        /* <DEDUP_REMOVED lines=10> */
[----:B------:R-:W-:-:S02]  /*1d50*/  UIADD3 UR7, UR6, 0x402, URZ ;  /* 0x0000040206077890 */ /* 0x000fc4000fffe03f */
[----:B------:R-:W-:Y:S01]  /*1d60*/  UIADD3 UR6, UR6, 0x602, URZ ;  /* 0x0000060206067890 */ /* 0x000fe2000fffe03f */
        /* <DEDUP_REMOVED lines=66> */
[----:B------:R-:W-:Y:S05]  /*2190*/  @!P1 BRA `(.L_x_18) ;  /* 0x0000001000349947 */ /* 0x000fea0003800000 */
[----:B------:R-:W-:Y:S01]  /*21a0*/  UIADD3 UR6, UR37, 0x1, URZ ;  /* 0x0000000125067890 */ /* 0x000fe2000fffe03f */
[----:B------:R-:W-:-:S03]  /*21b0*/  IMAD.MOV.U32 R3, RZ, RZ, R0 ;  /* 0x000000ffff037224 */ /* 0x000fc600078e0000 */
[----:B------:R-:W-:-:S04]  /*21c0*/  UISETP.NE.AND UP0, UPT, UR6, 0x6, UPT ;  /* 0x000000060600788c */ /* 0x000fc8000bf05270 */
[----:B------:R-:W-:Y:S02]  /*21d0*/  USEL UR7, URZ, 0x1, UP0 ;  /* 0x000000013f077887 */ /* 0x000fe40008000000 */
[----:B------:R-:W-:Y:S02]  /*21e0*/  USEL UR6, UR6, URZ, UP0 ;  /* 0x0000003f06067287 */ /* 0x000fe40008000000 */
[----:B------:R-:W-:-:S06]  /*21f0*/  ULOP3.LUT UR7, UR36, UR7, URZ, 0x3c, !UPT ;  /* 0x0000000724077292 */ /* 0x000fcc000f8e3c3f */
[----:B------:R-:W-:Y:S01]  /*2200*/  IMAD.U32 R6, RZ, RZ, UR7 ;  /* 0x00000007ff067e24 */ /* 0x000fe2000f8e00ff */
[----:B------:R-:W-:-:S06]  /*2210*/  UMOV UR7, UR37 ;  /* 0x0000002500077c82 */ /* 0x000fcc0008000000 */
.L_x_25:
[----:B------:R-:W-:Y:S05]  /*2220*/  @!P0 BRA `(.L_x_19) ;  /* 0x0000000000048947 */ /* 0x000fea0003800000 */
[----:B------:R-:W-:Y:S01]  /*2230*/  BPT.TRAP 0x1 ;  /* 0x000000040000795c */ /* 0x000fe20000300000 */
.L_x_19:
[----:B------:R-:W-:Y:S01]  /*2240*/  ULEA UR8, UR6, UR39, 0x3 ;  /* 0x0000002706087291 */ /* 0x000fe2000f8e183f */
[----:B01----:R-:W-:-:S08]  /*2250*/  SHF.L.U32 R4, R6, 0x1f, RZ ;  /* 0x0000001f06047819 */ /* 0x003fd000000006ff */
[----:B------:R0:W1:Y:S01]  /*2260*/  SYNCS.PHASECHK.TRANS64.TRYWAIT P1, [UR8], R4 ;  /* 0x00000004ff0075a7 */ /* 0x0000620008020148 */
[----:B------:R-:W-:Y:S05]  /*2270*/  @!P0 BRA `(.L_x_20) ;  /* 0x0000000000048947 */ /* 0x000fea0003800000 */
[----:B------:R-:W-:Y:S01]  /*2280*/  BPT.TRAP 0x1 ;  /* 0x000000040000795c */ /* 0x000fe20000300000 */
.L_x_20:
[----:B-1----:R-:W-:Y:S05]  /*2290*/  @P1 BRA `(.L_x_21) ;  /* 0x0000000000081947 */ /* 0x002fea0003800000 */
[----:B------:R-:W1:Y:S02]  /*22a0*/  SYNCS.PHASECHK.TRANS64.TRYWAIT P1, [UR8], R4 ;  /* 0x00000004ff0075a7 */ /* 0x000e640008020148 */
[----:B-1----:R-:W-:Y:S05]  /*22b0*/  @!P1 BRA `(.L_x_22) ;  /* 0x000000cc00e89947 */ /* 0x002fea0003800000 */
.L_x_21:
[----:B------:R-:W-:Y:S01]  /*22c0*/  ULEA UR8, UR6, UR4, 0xb ;  /* 0x0000000406087291 */ /* 0x000fe2000f8e583f */
[----:B------:R-:W-:Y:S01]  /*22d0*/  WARPGROUP.ARRIVE ;  /* 0x00000000000079c5 */ /* 0x000fe20000000000 */
[----:B------:R-:W-:Y:S01]  /*22e0*/  UIMAD UR10, UR6, 0x140, UR5 ;  /* 0x00000140060a78a4 */ /* 0x000fe2000f8e0205 */
[----:B------:R-:W-:Y:S01]  /*22f0*/  UMOV UR9, 0x80000020 ;  /* 0x8000002000097882 */ /* 0x000fe20000000000 */
[----:B------:R-:W-:Y:S02]  /*2300*/  UMOV UR11, 0x80000020 ;  /* 0x80000020000b7882 */ /* 0x000fe40000000000 */
[----:B------:R-:W-:Y:S01]  /*2310*/  UIADD3 UR14, UR10, 0x40, URZ ;  /* 0x000000400a0e7890 */ /* 0x000fe2000fffe03f */
[----:B------:R-:W-:Y:S01]  /*2320*/  UMOV UR12, UR8 ;  /* 0x00000008000c7c82 */ /* 0x000fe20008000000 */
[----:B------:R-:W-:Y:S01]  /*2330*/  UMOV UR13, UR9 ;  /* 0x00000009000d7c82 */ /* 0x000fe20008000000 */
[----:B------:R-:W-:Y:S02]  /*2340*/  UMOV UR15, 0x80000020 ;  /* 0x80000020000f7882 */ /* 0x000fe40000000000 */
[----:B------:R-:W-:Y:S01]  /*2350*/  HGMMA.64x16x16.F32 R176, gdesc[UR8], R176, gsb0 ;  /* 0x0020000008b079f0 */ /* 0x000fe200080008b0 */
        /* <DEDUP_REMOVED lines=12> */
[----:B------:R-:W-:Y:S01]  /*2420*/  UMOV UR30, UR10 ;  /* 0x0000000a001e7c82 */ /* 0x000fe20008000000 */
[----:B------:R-:W-:Y:S01]  /*2430*/  UMOV UR31, UR11 ;  /* 0x0000000b001f7c82 */ /* 0x000fe20008000000 */
[----:B------:R-:W-:Y:S01]  /*2440*/  UIADD3 UR9, UR8, 0x400, URZ ;  /* 0x0000040008097890 */ /* 0x000fe2000fffe03f */
[----:B------:R-:W-:-:S02]  /*2450*/  WARPGROUP.DEPBAR.LE gsb0, 0x0 ;  /* 0x00008000000079c5 */ /* 0x000fc40000010000 */
[----:B------:R-:W-:-:S06]  /*2460*/  WARPGROUP.ARRIVE ;  /* 0x00000000000079c5 */ /* 0x000fcc0000000000 */
[----:B------:R-:W-:Y:S01]  /*2470*/  HGMMA.64x16x16.F32 R144, gdesc[UR12], R144, gsb0 ;  /* 0x002000000c9079f0 */ /* 0x000fe20008000890 */
[----:B------:R-:W-:Y:S02]  /*2480*/  UIADD3 UR12, UR8, 0x200, URZ ;  /* 0x00000200080c7890 */ /* 0x000fe4000fffe03f */
        /* <DEDUP_REMOVED lines=21> */
[----:B------:R-:W-:Y:S01]  /*25e0*/  HGMMA.64x16x16.F32 R40, gdesc[UR24], R40, gsb0 ;  /* 0x00200000182879f0 */ /* 0x000fe20008000828 */
[----:B------:R-:W-:Y:S01]  /*25f0*/  UIADD3 UR24, UR8, 0x600, URZ ;  /* 0x0000060008187890 */ /* 0x000fe2000fffe03f */
[----:B------:R-:W-:Y:S01]  /*2600*/  UMOV UR25, 0x80000020 ;  /* 0x8000002000197882 */ /* 0x000fe20000000000 */
        /* <DEDUP_REMOVED lines=13> */
[----:B------:R-:W-:Y:S01]  /*26e0*/  UMOV UR31, UR11 ;  /* 0x0000000b001f7c82 */ /* 0x000fe20008000000 */
        /* <DEDUP_REMOVED lines=8> */
[----:B------:R-:W-:Y:S01]  /*2770*/  UIADD3 UR9, UR8, 0x2, URZ ;  /* 0x0000000208097890 */ /* 0x000fe2000fffe03f */
[----:B------:R-:W-:-:S02]  /*2780*/  WARPGROUP.DEPBAR.LE gsb0, 0x0 ;  /* 0x00008000000079c5 */ /* 0x000fc40000010000 */
[----:B------:R-:W-:-:S06]  /*2790*/  WARPGROUP.ARRIVE ;  /* 0x00000000000079c5 */ /* 0x000fcc0000000000 */
[----:B------:R-:W-:Y:S01]  /*27a0*/  HGMMA.64x16x16.F32 R160, gdesc[UR28], R160, gsb0 ;  /* 0x002000001ca079f0 */ /* 0x000fe200080008a0 */
[----:B------:R-:W-:Y:S01]  /*27b0*/  UMOV UR30, UR26 ;  /* 0x0000001a001e7c82 */ /* 0x000fe20008000000 */
[----:B------:R-:W-:Y:S01]  /*27c0*/  UMOV UR31, UR27 ;  /* 0x0000001b001f7c82 */ /* 0x000fe20008000000 */
[----:B------:R-:W-:Y:S02]  /*27d0*/  WARPGROUP.DEPBAR.LE gsb0, 0x0 ;  /* 0x00008000000079c5 */ /* 0x000fe40000010000 */
        /* <DEDUP_REMOVED lines=17> */
[----:B------:R-:W-:Y:S01]  /*28f0*/  UIADD3 UR30, UR10, 0x102, URZ ;  /* 0x000001020a1e7890 */ /* 0x000fe2000fffe03f */
[----:B------:R-:W-:Y:S01]  /*2900*/  UMOV UR31, 0x80000020 ;  /* 0x80000020001f7882 */ /* 0x000fe20000000000 */
        /* <DEDUP_REMOVED lines=13> */
[----:B------:R-:W-:Y:S02]  /*29e0*/  UIADD3 UR16, UR10, 0x2, URZ ;  /* 0x000000020a107890 */ /* 0x000fe4000fffe03f */
[----:B------:R-:W-:Y:S01]  /*29f0*/  UIADD3 UR18, UR10, 0x42, URZ ;  /* 0x000000420a127890 */ /* 0x000fe2000fffe03f */
[----:B------:R-:W-:Y:S01]  /*2a00*/  UMOV UR19, 0x80000020 ;  /* 0x8000002000137882 */ /* 0x000fe20000000000 */
[----:B------:R-:W-:Y:S02]  /*2a10*/  WARPGROUP.DEPBAR.LE gsb0, 0x0 ;  /* 0x00008000000079c5 */ /* 0x000fe40000010000 */
[----:B------:R-:W-:-:S06]  /*2a20*/  WARPGROUP.ARRIVE ;  /* 0x00000000000079c5 */ /* 0x000fcc0000000000 */
[----:B------:R-:W-:Y:S01]  /*2a30*/  HGMMA.64x16x16.F32 R120, gdesc[UR12], R120, gsb0 ;  /* 0x002000000c7879f0 */ /* 0x000fe20008000878 */
[----:B------:R-:W-:Y:S01]  /*2a40*/  UMOV UR12, UR9 ;  /* 0x00000009000c7c82 */ /* 0x000fe20008000000 */
[----:B------:R-:W-:Y:S01]  /*2a50*/  UMOV UR13, 0x80000020 ;  /* 0x80000020000d7882 */ /* 0x000fe20000000000 */
        /* <DEDUP_REMOVED lines=12> */
[----:B------:R-:W-:Y:S01]  /*2b20*/  UIADD3 UR26, UR10, 0xc2, URZ ;  /* 0x000000c20a1a7890 */ /* 0x000fe2000fffe03f */
[----:B------:R-:W-:Y:S01]  /*2b30*/  UMOV UR24, UR12 ;  /* 0x0000000c00187c82 */ /* 0x000fe20008000000 */
[----:B------:R-:W-:Y:S01]  /*2b40*/  UMOV UR25, UR13 ;  /* 0x0000000d00197c82 */ /* 0x000fe20008000000 */
        /* <DEDUP_REMOVED lines=95> */
[----:B------:R-:W-:Y:S01]  /*3140*/  BPT.TRAP 0x1 ;  /* 0x000000040000795c */ /* 0x000fe20000300000 */
.L_x_23:
[----:B------:R-:W-:Y:S01]  /*3150*/  ULEA UR8, UR7, UR39, 0x3 ;  /* 0x0000002707087291 */ /* 0x000fe2000f8e183f */
[----:B------:R-:W-:-:S03]  /*3160*/  ISETP.GT.U32.AND P1, PT, R16, 0x1, PT ;  /* 0x000000011000780c */ /* 0x000fc60003f24070 */
[----:B------:R-:W-:-:S04]  /*3170*/  UIADD3 UR8, UR8, 0x30, URZ ;  /* 0x0000003008087890 */ /* 0x000fc8000fffe03f */
[----:B------:R-:W-:-:S09]  /*3180*/  UPRMT UR8, URZ, 0x654, UR8 ;  /* 0x000006543f087896 */ /* 0x000fd20008000008 */
[----:B------:R-:W-:Y:S01]  /*3190*/  SYNCS.ARRIVE.TRANS64.RED.A1T0 RZ, [UR8], RZ ;  /* 0x000000ffffff79a7 */ /* 0x000fe20008100408 */
[----:B------:R-:W-:Y:S05]  /*31a0*/  @P1 BRA `(.L_x_24) ;  /* 0x0000000000041947 */ /* 0x000fea0003800000 */
[----:B------:R-:W-:Y:S01]  /*31b0*/  BPT.TRAP 0x1 ;  /* 0x000000040000795c */ /* 0x000fe20000300000 */
.L_x_24:
[----:B------:R-:W-:Y:S01]  /*31c0*/  UIADD3 UR6, UR6, 0x1, URZ ;  /* 0x0000000106067890 */ /* 0x000fe2000fffe03f */
[C---:B------:R-:W-:Y:S01]  /*31d0*/  ISETP.GT.AND P1, PT, R3.reuse, 0x1, PT ;  /* 0x000000010300780c */ /* 0x040fe20003f24270 */
[----:B------:R-:W-:Y:S01]  /*31e0*/  UIADD3 UR7, UR7, 0x1, URZ ;  /* 0x0000000107077890 */ /* 0x000fe2000fffe03f */
[----:B------:R-:W-:Y:S01]  /*31f0*/  VIADD R3, R3, 0xffffffff ;  /* 0xffffffff03037836 */ /* 0x000fe20000000000 */
[----:B------:R-:W-:Y:S02]  /*3200*/  UISETP.NE.AND UP0, UPT, UR6, 0x6, UPT ;  /* 0x000000060600788c */ /* 0x000fe4000bf05270 */
[----:B------:R-:W-:Y:S02]  /*3210*/  UISETP.NE.AND UP1, UPT, UR7, 0x6, UPT ;  /* 0x000000060700788c */ /* 0x000fe4000bf25270 */
[----:B------:R-:W-:Y:S02]  /*3220*/  USEL UR8, URZ, 0x1, UP0 ;  /* 0x000000013f087887 */ /* 0x000fe40008000000 */
[----:B------:R-:W-:-:S02]  /*3230*/  USEL UR6, UR6, URZ, UP0 ;  /* 0x0000003f06067287 */ /* 0x000fc40008000000 */
[----:B------:R-:W-:Y:S02]  /*3240*/  USEL UR7, UR7, URZ, UP1 ;  /* 0x0000003f07077287 */ /* 0x000fe40008800000 */
[----:B------:R-:W-:Y:S01]  /*3250*/  LOP3.LUT R6, R6, UR8, RZ, 0x3c, !PT ;  /* 0x0000000806067c12 */ /* 0x000fe2000f8e3cff */
[----:B------:R-:W-:Y:S09]  /*3260*/  @P1 BRA `(.L_x_25) ;  /* 0xffffffec00ec1947 */ /* 0x000ff2000383ffff */
.L_x_18:
[----:B------:R-:W2:Y:S02]  /*3270*/  LDC R3, c[0x0][0x28c] ;  /* 0x0000a300ff037b82 */ /* 0x000ea40000000800 */
[----:B--2---:R-:W-:-:S13]  /*3280*/  ISETP.GE.AND P1, PT, R3, 0x1, PT ;  /* 0x000000010300780c */ /* 0x004fda0003f26270 */
[----:B------:R-:W-:Y:S05]  /*3290*/  @!P1 BRA `(.L_x_26) ;  /* 0x0000000000349947 */ /* 0x000fea0003800000 */
[----:B------:R-:W-:Y:S05]  /*32a0*/  @!P0 BRA `(.L_x_27) ;  /* 0x0000000000048947 */ /* 0x000fea0003800000 */
[----:B------:R-:W-:Y:S01]  /*32b0*/  BPT.TRAP 0x1 ;  /* 0x000000040000795c */ /* 0x000fe20000300000 */
.L_x_27:
[----:B------:R-:W-:Y:S01]  /*32c0*/  VIADD R0, R0, UR37 ;  /* 0x0000002500007c36 */ /* 0x000fe20008000000 */
[----:B------:R-:W-:-:S03]  /*32d0*/  ISETP.GT.U32.AND P0, PT, R16, 0x1, PT ;  /* 0x000000011000780c */ /* 0x000fc60003f04070 */
[----:B01----:R-:W-:-:S05]  /*32e0*/  IMAD.WIDE.U32 R4, R0, -0x55555555, RZ ;  /* 0xaaaaaaab00047825 */ /* 0x003fca00078e00ff */
[----:B------:R-:W-:-:S05]  /*32f0*/  SHF.R.U32.HI R5, RZ, 0x2, R5 ;  /* 0x00000002ff057819 */ /* 0x000fca0000011605 */
[----:B------:R-:W-:-:S05]  /*3300*/  IMAD R0, R5, -0x6, R0 ;  /* 0xfffffffa05007824 */ /* 0x000fca00078e0200 */
[----:B------:R-:W-:-:S05]  /*3310*/  LEA R0, R0, UR39, 0x3 ;  /* 0x0000002700007c11 */ /* 0x000fca000f8e18ff */
[----:B------:R-:W-:-:S05]  /*3320*/  VIADD R0, R0, 0x30 ;  /* 0x0000003000007836 */ /* 0x000fca0000000000 */
[----:B------:R-:W-:-:S04]  /*3330*/  PRMT R0, RZ, 0x654, R0 ;  /* 0x00000654ff007816 */ /* 0x000fc80000000000 */
[----:B------:R2:W-:Y:S01]  /*3340*/  SYNCS.ARRIVE.TRANS64.RED.A1T0 RZ, [R0+URZ], RZ ;  /* 0x000000ff00ff79a7 */ /* 0x0005e2000810043f */
[----:B------:R-:W-:Y:S05]  /*3350*/  @P0 BRA `(.L_x_26) ;  /* 0x0000000000040947 */ /* 0x000fea0003800000 */
[----:B------:R-:W-:Y:S01]  /*3360*/  BPT.TRAP 0x1 ;  /* 0x000000040000795c */ /* 0x000fe20000300000 */
.L_x_26:
[----:B------:R-:W3:Y:S01]  /*3370*/  LDC R6, c[0x0][0x288] ;  /* 0x0000a200ff067b82 */ /* 0x000ee20000000800 */
[--C-:B--2---:R-:W-:Y:S01]  /*3380*/  SHF.R.U32.HI R0, RZ, 0x7, R23.reuse ;  /* 0x00000007ff007819 */ /* 0x104fe20000011617 */
[----:B------:R-:W-:Y:S01]  /*3390*/  IMAD R9, R19, 0x50, RZ ;  /* 0x0000005013097824 */ /* 0x000fe200078e02ff */
[----:B------:R-:W-:Y:S01]  /*33a0*/  SHF.R.U32.HI R3, RZ, 0x2, R23 ;  /* 0x00000002ff037819 */ /* 0x000fe20000011617 */
[----:B------:R-:W-:Y:S01]  /*33b0*/  UIADD3 UR37, UR38, UR37, URZ ;  /* 0x0000002526257290 */ /* 0x000fe2000fffe03f */
[----:B01----:R-:W-:Y:S01]  /*33c0*/  LOP3.LUT R4, R23, 0x60, RZ, 0xc0, !PT ;  /* 0x0000006017047812 */ /* 0x003fe200078ec0ff */
[----:B------:R-:W-:Y:S01]  /*33d0*/  ULDC UR7, c[0x0][0x284] ;  /* 0x0000a10000077ab9 */ /* 0x000fe20000000800 */
[----:B------:R-:W-:Y:S01]  /*33e0*/  LOP3.LUT R0, R0, 0x1, RZ, 0xc0, !PT ;  /* 0x0000000100007812 */ /* 0x000fe200078ec0ff */
[----:B------:R-:W-:Y:S01]  /*33f0*/  UISETP.GT.U32.AND UP0, UPT, UR37, 0x5, UPT ;  /* 0x000000052500788c */ /* 0x000fe2000bf04070 */
[----:B------:R-:W-:Y:S01]  /*3400*/  LOP3.LUT R3, R3, 0x7, RZ, 0xc0, !PT ;  /* 0x0000000703037812 */ /* 0x000fe200078ec0ff */
[----:B------:R-:W-:Y:S01]  /*3410*/  UISETP.GE.U32.AND UP1, UPT, UR38, 0x6, UPT ;  /* 0x000000062600788c */ /* 0x000fe2000bf26070 */
[----:B------:R-:W-:Y:S01]  /*3420*/  SHF.R.U32.HI R8, RZ, 0x1, R4 ;  /* 0x00000001ff087819 */ /* 0x000fe20000011604 */
[----:B------:R-:W-:Y:S01]  /*3430*/  IMAD.SHL.U32 R10, R0, 0x40, RZ ;  /* 0x00000040000a7824 */ /* 0x000fe200078e00ff */
[----:B------:R-:W-:Y:S01]  /*3440*/  LOP3.LUT R4, R23, 0x3, RZ, 0xc0, !PT ;  /* 0x0000000317047812 */ /* 0x000fe200078ec0ff */
[----:B------:R-:W-:Y:S01]  /*3450*/  UISETP.LT.U32.AND UP0, UPT, UR38, 0x6, UP0 ;  /* 0x000000062600788c */ /* 0x000fe20008701070 */
[--C-:B------:R-:W-:Y:S01]  /*3460*/  IADD3 R5, RZ, -R8, -R3.reuse ;  /* 0x80000008ff057210 */ /* 0x100fe20007ffe803 */
[----:B------:R-:W-:Y:S01]  /*3470*/  ULDC.64 UR8, c[0x0][0x5d0] ;  /* 0x0001740000087ab9 */ /* 0x000fe20000000a00 */
[----:B------:R-:W-:Y:S01]  /*3480*/  LOP3.LUT R19, R10, 0x40, R3, 0xe2, !PT ;  /* 0x000000400a137812 */ /* 0x000fe200078ee203 */
[----:B------:R-:W-:Y:S01]  /*3490*/  UIMAD.WIDE.U32 UR4, UR37, -0x55555555, URZ ;  /* 0xaaaaaaab250478a5 */ /* 0x000fe2000f8e003f */
[----:B------:R-:W-:Y:S01]  /*34a0*/  SHF.R.S32.HI R199, RZ, 0x1f, R2 ;  /* 0x0000001fffc77819 */ /* 0x000fe20000011402 */
[----:B------:R-:W-:Y:S01]  /*34b0*/  IMAD R3, R0, -0x40, R5 ;  /* 0xffffffc000037824 */ /* 0x000fe200078e0205 */
[----:B------:R-:W-:Y:S01]  /*34c0*/  USEL UR6, URZ, 0x1, !UP0 ;  /* 0x000000013f067887 */ /* 0x000fe2000c000000 */
[----:B------:R-:W-:Y:S01]  /*34d0*/  IMAD.SHL.U32 R0, R22, 0x200, RZ ;  /* 0x0000020016007824 */ /* 0x000fe200078e00ff */
[----:B------:R-:W-:Y:S01]  /*34e0*/  USHF.R.U32.HI UR4, URZ, 0x2, UR5 ;  /* 0x000000023f047899 */ /* 0x000fe20008011605 */
[----:B---3--:R-:W-:Y:S01]  /*34f0*/  IMAD R10, R4, -0x2, R6 ;  /* 0xfffffffe040a7824 */ /* 0x008fe200078e0206 */
[----:B------:R-:W-:Y:S01]  /*3500*/  ISETP.GE.AND P0, PT, R9, R6, PT ;  /* 0x000000060900720c */ /* 0x000fe20003f06270 */
[----:B------:R-:W-:Y:S01]  /*3510*/  IMAD.SHL.U32 R4, R23, 0x2, RZ ;  /* 0x0000000217047824 */ /* 0x000fe200078e00ff */
[----:B------:R-:W-:Y:S01]  /*3520*/  ULOP3.LUT UR36, UR36, UR6, URZ, 0x3c, !UPT ;  /* 0x0000000624247292 */ /* 0x000fe2000f8e3c3f */
[----:B------:R-:W-:Y:S01]  /*3530*/  IMAD R7, R199, UR8, RZ ;  /* 0x00000008c7077c24 */ /* 0x000fe2000f8e02ff */
[----:B------:R-:W-:Y:S01]  /*3540*/  ISETP.GE.OR P0, PT, R0, UR7, P0 ;  /* 0x0000000700007c0c */ /* 0x000fe20008706670 */
[----:B------:R-:W-:Y:S01]  /*3550*/  IMAD.WIDE R14, R22, 0x200, RZ ;  /* 0x00000200160e7825 */ /* 0x000fe200078e02ff */
[----:B------:R-:W-:Y:S01]  /*3560*/  LOP3.LUT R4, R9, 0x6, R4, 0xf8, !PT ;  /* 0x0000000609047812 */ /* 0x000fe200078ef804 */
[----:B------:R-:W-:Y:S01]  /*3570*/  UIMAD UR37, UR4, -0x6, UR37 ;  /* 0xfffffffa042578a4 */ /* 0x000fe2000f8e0225 */
[----:B------:R-:W-:Y:S01]  /*3580*/  IADD3 R3, -R0, UR7, R3 ;  /* 0x0000000700037c10 */ /* 0x000fe2000fffe103 */
[----:B------:R-:W-:Y:S01]  /*3590*/  IMAD R187, R2, UR9, R7 ;  /* 0x0000000902bb7c24 */ /* 0x000fe2000f8e0207 */
[----:B------:R-:W-:Y:S01]  /*35a0*/  SHF.R.S32.HI R5, RZ, 0x1f, R4 ;  /* 0x0000001fff057819 */ /* 0x000fe20000011404 */
[----:B------:R-:W-:Y:S01]  /*35b0*/  @UP1 ULOP3.LUT UR36, UR36, 0x1, UR4, 0x78, !UPT ;  /* 0x0000000124241892 */ /* 0x000fe2000f8e7804 */
[----:B------:R-:W-:Y:S01]  /*35c0*/  LOP3.LUT R19, R14, R19, R8, 0xfe, !PT ;  /* 0x000000130e137212 */ /* 0x000fe200078efe08 */
[----:B------:R-:W-:-:S02]  /*35d0*/  IMAD.IADD R0, R10, 0x1, -R9 ;  /* 0x000000010a007824 */ /* 0x000fc400078e0a09 */
[----:B------:R-:W-:-:S04]  /*35e0*/  IMAD.WIDE.U32 R6, R2, UR8, R4 ;  /* 0x0000000802067c25 */ /* 0x000fc8000f8e0004 */
[----:B------:R-:W-:Y:S02]  /*35f0*/  IMAD.IADD R187, R7, 0x1, R187 ;  /* 0x0000000107bb7824 */ /* 0x000fe400078e02bb */
[----:B------:R-:W-:Y:S02]  /*3600*/  IMAD.MOV.U32 R22, RZ, RZ, -0x1 ;  /* 0xffffffffff167424 */ /* 0x000fe400078e00ff */
[----:B------:R-:W-:Y:S01]  /*3610*/  IMAD.MOV.U32 R186, RZ, RZ, R6 ;  /* 0x000000ffffba7224 */ /* 0x000fe200078e0006 */
[----:B------:R-:W-:Y:S06]  /*3620*/  @P0 BRA `(.L_x_28) ;  /* 0x0000009c00500947 */ /* 0x000fec0003800000 */
[----:B------:R-:W0:Y:S01]  /*3630*/  LDC.64 R6, c[0x0][0x5c8] ;  /* 0x00017200ff067b82 */ /* 0x000e220000000a00 */
[----:B-----5:R-:W-:Y:S01]  /*3640*/  FSETP.NEU.AND P2, PT, R184, RZ, PT ;  /* 0x000000ffb800720b */ /* 0x020fe20003f4d000 */
[----:B------:R-:W-:Y:S01]  /*3650*/  BSSY B0, `(.L_x_28) ;  /* 0x00009d1000007945 */ /* 0x000fe20003800000 */
[----:B------:R-:W-:-:S04]  /*3660*/  ISETP.GT.AND P0, PT, R0, RZ, PT ;  /* 0x000000ff0000720c */ /* 0x000fc80003f04270 */
[----:B------:R-:W-:Y:S01]  /*3670*/  ISETP.GT.AND P1, PT, R3, RZ, P0 ;  /* 0x000000ff0300720c */ /* 0x000fe20000724270 */
[-C--:B0-----:R-:W-:Y:S02]  /*3680*/  IMAD R8, R15, R6.reuse, RZ ;  /* 0x000000060f087224 */ /* 0x081fe400078e02ff */
[----:B------:R-:W-:-:S04]  /*3690*/  IMAD.WIDE.U32 R186, R19, R6, R186 ;  /* 0x0000000613ba7225 */ /* 0x000fc800078e00ba */
[----:B------:R-:W-:-:S04]  /*36a0*/  IMAD R9, R19, R7, R8 ;  /* 0x0000000713097224 */ /* 0x000fc800078e0208 */
[----:B------:R-:W-:Y:S01]  /*36b0*/  IMAD.IADD R195, R187, 0x1, R9 ;  /* 0x00000001bbc37824 */ /* 0x000fe200078e0209 */
[----:B------:R-:W-:Y:S06]  /*36c0*/  @!P2 BRA `(.L_x_29) ;  /* 0x000000700024a947 */ /* 0x000fec0003800000 */
[----:B------:R-:W0:Y:S01]  /*36d0*/  LDC.64 R190, c[0x0][0x5b8] ;  /* 0x00016e00ffbe7b82 */ /* 0x000e220000000a00 */
[----:B------:R-:W-:-:S07]  /*36e0*/  ULDC.64 UR4, c[0x0][0x5c0] ;  /* 0x0001700000047ab9 */ /* 0x000fce0000000a00 */
[----:B------:R-:W1:Y:S08]  /*36f0*/  LDC.64 R8, c[0x0][0x5b0] ;  /* 0x00016c00ff087b82 */ /* 0x000e700000000a00 */
[----:B------:R-:W2:Y:S01]  /*3700*/  LDC.64 R10, c[0x0][0x5a8] ;  /* 0x00016a00ff0a7b82 */ /* 0x000ea20000000a00 */
[-C--:B0-----:R-:W-:Y:S02]  /*3710*/  IMAD R199, R199, R190.reuse, RZ ;  /* 0x000000bec7c77224 */ /* 0x081fe400078e02ff */
[----:B------:R-:W-:-:S04]  /*3720*/  IMAD.WIDE.U32 R12, R2, R190, R4 ;  /* 0x000000be020c7225 */ /* 0x000fc800078e0004 */
[----:B------:R-:W-:Y:S02]  /*3730*/  IMAD R199, R2, R191, R199 ;  /* 0x000000bf02c77224 */ /* 0x000fe400078e02c7 */
[----:B-1----:R-:W-:Y:S02]  /*3740*/  IMAD R14, R15, R8, RZ ;  /* 0x000000080f0e7224 */ /* 0x002fe400078e02ff */
[----:B------:R-:W-:Y:S02]  /*3750*/  IMAD.IADD R15, R13, 0x1, R199 ;  /* 0x000000010d0f7824 */ /* 0x000fe400078e02c7 */
[----:B------:R-:W-:Y:S02]  /*3760*/  IMAD R191, R19, R9, R14 ;  /* 0x0000000913bf7224 */ /* 0x000fe400078e020e */
[----:B------:R-:W-:-:S04]  /*3770*/  IMAD.MOV.U32 R14, RZ, RZ, R12 ;  /* 0x000000ffff0e7224 */ /* 0x000fc800078e000c */
[----:B------:R-:W-:-:S04]  /*3780*/  IMAD.WIDE.U32 R20, R19, R8, R14 ;  /* 0x0000000813147225 */ /* 0x000fc800078e000e */
[----:B------:R-:W-:Y:S01]  /*3790*/  IMAD.IADD R21, R21, 0x1, R191 ;  /* 0x0000000115157824 */ /* 0x000fe200078e02bf */
[----:B--2---:R-:W-:-:S04]  /*37a0*/  LEA R188, P2, R20, R10, 0x1 ;  /* 0x0000000a14bc7211 */ /* 0x004fc800078408ff */
[----:B------:R-:W-:-:S05]  /*37b0*/  LEA.HI.X R189, R20, R11, R21, 0x1, P2 ;  /* 0x0000000b14bd7211 */ /* 0x000fca00010f0c15 */
[----:B------:R0:W2:Y:S01]  /*37c0*/  @P1 LDG.E.LTC128B.U16 R194, desc[UR40][R188.64] ;  /* 0x00000028bcc21981 */ /* 0x0000a2000c1e1520 */
[----:B------:R-:W-:Y:S01]  /*37d0*/  LEA R20, P2, R186, UR4, 0x1 ;  /* 0x00000004ba147c11 */ /* 0x000fe2000f8408ff */
[----:B------:R-:W-:Y:S01]  /*37e0*/  IMAD.WIDE.U32 R192, R19, R8, R4 ;  /* 0x0000000813c07225 */ /* 0x000fe200078e0004 */
[----:B------:R-:W-:Y:S01]  /*37f0*/  ISETP.GT.AND P3, PT, R0, 0x1, PT ;  /* 0x000000010000780c */ /* 0x000fe20003f64270 */
[----:B------:R-:W-:Y:S02]  /*3800*/  BSSY B1, `(.L_x_30) ;  /* 0x0000012000017945 */ /* 0x000fe40003800000 */
[----:B------:R-:W-:Y:S02]  /*3810*/  IMAD.IADD R193, R191, 0x1, R193 ;  /* 0x00000001bfc17824 */ /* 0x000fe400078e02c1 */
[----:B------:R-:W-:-:S04]  /*3820*/  IMAD.WIDE.U32 R192, R2, R190, R192 ;  /* 0x000000be02c07225 */ /* 0x000fc800078e00c0 */
[----:B0-----:R-:W-:Y:S02]  /*3830*/  IMAD.SHL.U32 R188, R8, 0x8, RZ ;  /* 0x0000000808bc7824 */ /* 0x001fe400078e00ff */
[----:B--2---:R-:W-:-:S05]  /*3840*/  HADD2.F32 R21, -RZ, R194.H0_H0 ;  /* 0x200000c2ff157230 */ /* 0x004fca0000004100 */
[----:B------:R-:W-:-:S04]  /*3850*/  FMUL R21, R21, R184 ;  /* 0x000000b815157220 */ /* 0x000fc80000400000 */
[----:B------:R-:W-:Y:S01]  /*3860*/  FFMA R176, R176, R185, R21 ;  /* 0x000000b9b0b07223 */ /* 0x000fe20000000015 */
[----:B------:R-:W-:Y:S02]  /*3870*/  LEA.HI.X R21, R186, UR5, R195, 0x1, P2 ;  /* 0x00000005ba157c11 */ /* 0x000fe400090f0cc3 */
[----:B------:R-:W-:Y:S02]  /*3880*/  ISETP.GT.AND P2, PT, R3, RZ, P3 ;  /* 0x000000ff0300720c */ /* 0x000fe40001f44270 */
[----:B------:R-:W-:Y:S01]  /*3890*/  F2FP.F16.F32.PACK_AB R187, RZ, R176 ;  /* 0x000000b0ffbb723e */ /* 0x000fe200000000ff */
[----:B------:R-:W-:Y:S01]  /*38a0*/  IMAD.IADD R176, R199, 0x1, R193 ;  /* 0x00000001c7b07824 */ /* 0x000fe200078e02c1 */
[C---:B------:R-:W-:Y:S02]  /*38b0*/  LEA R186, P4, R192.reuse, R10, 0x1 ;  /* 0x0000000ac0ba7211 */ /* 0x040fe400078808ff */
[----:B------:R-:W-:Y:S02]  /*38c0*/  PRMT R189, R187, 0x7610, R189 ;  /* 0x00007610bbbd7816 */ /* 0x000fe400000000bd */
[----:B------:R-:W-:-:S03]  /*38d0*/  LEA.HI.X R187, R192, R11, R176, 0x1, P4 ;  /* 0x0000000bc0bb7211 */ /* 0x000fc600020f0cb0 */
[----:B------:R0:W-:Y:S02]  /*38e0*/  @P1 STG.E.U16 desc[UR40][R20.64], R189 ;  /* 0x000000bd14001986 */ /* 0x0001e4000c101528 */
[----:B0-----:R-:W-:Y:S01]  /*38f0*/  SHF.L.U64.HI R189, R8, 0x3, R9 ;  /* 0x0000000308bd7819 */ /* 0x001fe20000010209 */
[----:B------:R-:W-:Y:S06]  /*3900*/  @!P2 BRA `(.L_x_31) ;  /* 0x000000000004a947 */ /* 0x000fec0003800000 */
[----:B------:R0:W5:Y:S02]  /*3910*/  LDG.E.LTC128B.U16 R194, desc[UR40][R186.64+0x2] ;  /* 0x00000228bac27981 */ /* 0x000164000c1e1520 */
.L_x_31:
[----:B------:R-:W-:Y:S05]  /*3920*/  BSYNC B1 ;  /* 0x0000000000017941 */ /* 0x000fea0003800000 */
.L_x_30:
[----:B-----5:R-:W-:Y:S01]  /*3930*/  HADD2.F32 R195, -RZ, R194.H0_H0 ;  /* 0x200000c2ffc37230 */ /* 0x020fe20000004100 */
[----:B------:R-:W-:Y:S01]  /*3940*/  ISETP.GT.AND P1, PT, R3, 0x8, P0 ;  /* 0x000000080300780c */ /* 0x000fe20000724270 */
[----:B------:R-:W-:-:S04]  /*3950*/  IMAD.WIDE.U32 R192, R19, R8, R188 ;  /* 0x0000000813c07225 */ /* 0x000fc800078e00bc */
[----:B------:R-:W-:Y:S01]  /*3960*/  FMUL R176, R195, R184 ;  /* 0x000000b8c3b07220 */ /* 0x000fe20000400000 */
[----:B------:R-:W-:Y:S01]  /*3970*/  IMAD.IADD R197, R191, 0x1, R193 ;  /* 0x00000001bfc57824 */ /* 0x000fe200078e02c1 */
[----:B------:R-:W-:Y:S02]  /*3980*/  IADD3 R195, P4, R12, R192, RZ ;  /* 0x000000c00cc37210 */ /* 0x000fe40007f9e0ff */
[----:B------:R-:W-:-:S03]  /*3990*/  FFMA R177, R177, R185, R176 ;  /* 0x000000b9b1b17223 */ /* 0x000fc600000000b0 */
[----:B------:R-:W-:Y:S01]  /*39a0*/  IMAD.X R196, R197, 0x1, R15, P4 ;  /* 0x00000001c5c47824 */ /* 0x000fe200020e060f */
[C---:B------:R-:W-:Y:S02]  /*39b0*/  LEA R176, P4, R195.reuse, R10, 0x1 ;  /* 0x0000000ac3b07211 */ /* 0x040fe400078808ff */
[----:B------:R-:W-:Y:S02]  /*39c0*/  F2FP.F16.F32.PACK_AB R200, RZ, R177 ;  /* 0x000000b1ffc8723e */ /* 0x000fe400000000ff */
[--C-:B------:R-:W-:Y:S02]  /*39d0*/  LEA.HI.X R177, R195, R11, R196.reuse, 0x1, P4 ;  /* 0x0000000bc3b17211 */ /* 0x100fe400020f0cc4 */
[----:B------:R-:W-:Y:S02]  /*39e0*/  PRMT R195, R200, 0x7610, R195 ;  /* 0x00007610c8c37816 */ /* 0x000fe400000000c3 */
[----:B------:R-:W-:-:S03]  /*39f0*/  PRMT R196, R194, 0x7610, R196 ;  /* 0x00007610c2c47816 */ /* 0x000fc600000000c4 */
[----:B------:R1:W-:Y:S04]  /*3a00*/  @P2 STG.E.U16 desc[UR40][R20.64+0x2], R195 ;  /* 0x000002c314002986 */ /* 0x0003e8000c101528 */
[----:B------:R2:W3:Y:S01]  /*3a10*/  @P1 LDG.E.LTC128B.U16 R196, desc[UR40][R176.64] ;  /* 0x00000028b0c41981 */ /* 0x0004e2000c1e1520 */
[----:B------:R-:W-:Y:S01]  /*3a20*/  IADD3 R194, P2, R4, R192, RZ ;  /* 0x000000c004c27210 */ /* 0x000fe20007f5e0ff */
[C---:B------:R-:W-:Y:S01]  /*3a30*/  IMAD.SHL.U32 R209, R6.reuse, 0x10, RZ ;  /* 0x0000001006d17824 */ /* 0x040fe200078e00ff */
[----:B------:R-:W-:Y:S01]  /*3a40*/  SHF.L.U64.HI R211, R6, 0x4, R7 ;  /* 0x0000000406d37819 */ /* 0x000fe20000010207 */
[----:B------:R-:W-:Y:S03]  /*3a50*/  BSSY B1, `(.L_x_32) ;  /* 0x0000010000017945 */ /* 0x000fe60003800000 */
[----:B------:R-:W-:Y:S01]  /*3a60*/  IADD3 R200, P4, R209, R20, RZ ;  /* 0x00000014d1c87210 */ /* 0x000fe20007f9e0ff */
[----:B-1----:R-:W-:Y:S01]  /*3a70*/  IMAD.X R195, R5, 0x1, R197, P2 ;  /* 0x0000000105c37824 */ /* 0x002fe200010e06c5 */
[----:B------:R-:W-:Y:S01]  /*3a80*/  ISETP.GT.AND P2, PT, R3, 0x8, P3 ;  /* 0x000000080300780c */ /* 0x000fe20001f44270 */
[----:B------:R-:W-:-:S03]  /*3a90*/  IMAD.WIDE.U32 R194, R2, R190, R194 ;  /* 0x000000be02c27225 */ /* 0x000fc600078e00c2 */
[----:B--2---:R-:W-:Y:S01]  /*3aa0*/  LEA R176, P5, R194, R10, 0x1 ;  /* 0x0000000ac2b07211 */ /* 0x004fe200078a08ff */
[----:B---3--:R-:W-:-:S05]  /*3ab0*/  HADD2.F32 R201, -RZ, R196.H0_H0 ;  /* 0x200000c4ffc97230 */ /* 0x008fca0000004100 */
[----:B------:R-:W-:-:S04]  /*3ac0*/  FMUL R201, R201, R184 ;  /* 0x000000b8c9c97220 */ /* 0x000fc80000400000 */
[----:B------:R-:W-:Y:S01]  /*3ad0*/  FFMA R201, R178, R185, R201 ;  /* 0x000000b9b2c97223 */ /* 0x000fe200000000c9 */
[----:B------:R-:W-:-:S04]  /*3ae0*/  IMAD.IADD R178, R199, 0x1, R195 ;  /* 0x00000001c7b27824 */ /* 0x000fc800078e02c3 */
[----:B------:R-:W-:Y:S01]  /*3af0*/  F2FP.F16.F32.PACK_AB R195, RZ, R201 ;  /* 0x000000c9ffc3723e */ /* 0x000fe200000000ff */
[----:B------:R-:W-:Y:S01]  /*3b00*/  IMAD.X R201, R211, 0x1, R21, P4 ;  /* 0x00000001d3c97824 */ /* 0x000fe200020e0615 */
[----:B------:R-:W-:-:S04]  /*3b10*/  LEA.HI.X R177, R194, R11, R178, 0x1, P5 ;  /* 0x0000000bc2b17211 */ /* 0x000fc800028f0cb2 */
[----:B------:R1:W-:Y:S01]  /*3b20*/  @P1 STG.E.U16 desc[UR40][R200.64], R195 ;  /* 0x000000c3c8001986 */ /* 0x0003e2000c101528 */
[----:B------:R-:W-:Y:S05]  /*3b30*/  @!P2 BRA `(.L_x_33) ;  /* 0x000000000004a947 */ /* 0x000fea0003800000 */
[----:B------:R2:W5:Y:S02]  /*3b40*/  LDG.E.LTC128B.U16 R196, desc[UR40][R176.64+0x2] ;  /* 0x00000228b0c47981 */ /* 0x000564000c1e1520 */
.L_x_33:
[----:B------:R-:W-:Y:S05]  /*3b50*/  BSYNC B1 ;  /* 0x0000000000017941 */ /* 0x000fea0003800000 */
.L_x_32:
[----:B-1---5:R-:W-:Y:S01]  /*3b60*/  HADD2.F32 R195, -RZ, R196.H0_H0 ;  /* 0x200000c4ffc37230 */ /* 0x022fe20000004100 */
[----:B------:R-:W-:Y:S01]  /*3b70*/  ISETP.GT.AND P1, PT, R0, 0x8, PT ;  /* 0x000000080000780c */ /* 0x000fe20003f24270 */
[----:B------:R-:W-:Y:S03]  /*3b80*/  BSSY B1, `(.L_x_34) ;  /* 0x000000b000017945 */ /* 0x000fe60003800000 */
[----:B------:R-:W-:Y:S01]  /*3b90*/  FMUL R178, R195, R184 ;  /* 0x000000b8c3b27220 */ /* 0x000fe20000400000 */
[----:B------:R-:W-:-:S03]  /*3ba0*/  ISETP.GT.AND P4, PT, R3, RZ, P1 ;  /* 0x000000ff0300720c */ /* 0x000fc60000f84270 */
[----:B------:R-:W-:Y:S01]  /*3bb0*/  FFMA R178, R179, R185, R178 ;  /* 0x000000b9b3b27223 */ /* 0x000fe200000000b2 */
[----:B------:R-:W-:-:S04]  /*3bc0*/  IMAD.MOV.U32 R179, RZ, RZ, R201 ;  /* 0x000000ffffb37224 */ /* 0x000fc800078e00c9 */
[----:B------:R-:W-:-:S04]  /*3bd0*/  F2FP.F16.F32.PACK_AB R178, RZ, R178 ;  /* 0x000000b2ffb2723e */ /* 0x000fc800000000ff */
[----:B------:R-:W-:Y:S01]  /*3be0*/  PRMT R194, R178, 0x7610, R194 ;  /* 0x00007610b2c27816 */ /* 0x000fe200000000c2 */
[----:B------:R-:W-:-:S05]  /*3bf0*/  IMAD.MOV.U32 R178, RZ, RZ, R200 ;  /* 0x000000ffffb27224 */ /* 0x000fca00078e00c8 */
[----:B------:R1:W-:Y:S01]  /*3c00*/  @P2 STG.E.U16 desc[UR40][R178.64+0x2], R194 ;  /* 0x000002c2b2002986 */ /* 0x0003e2000c101528 */
[----:B------:R-:W-:Y:S05]  /*3c10*/  @!P4 BRA `(.L_x_35) ;  /* 0x000000000004c947 */ /* 0x000fea0003800000 */
[----:B------:R3:W5:Y:S02]  /*3c20*/  LDG.E.LTC128B.U16 R196, desc[UR40][R186.64+0x10] ;  /* 0x00001028bac47981 */ /* 0x000764000c1e1520 */
.L_x_35:
[----:B------:R-:W-:Y:S05]  /*3c30*/  BSYNC B1 ;  /* 0x0000000000017941 */ /* 0x000fea0003800000 */
.L_x_34:
[----:B-----5:R-:W-:Y:S01]  /*3c40*/  HADD2.F32 R195, -RZ, R196.H0_H0 ;  /* 0x200000c4ffc37230 */ /* 0x020fe20000004100 */
[----:B------:R-:W-:Y:S01]  /*3c50*/  ISETP.GT.AND P2, PT, R0, 0x9, PT ;  /* 0x000000090000780c */ /* 0x000fe20003f44270 */
[----:B------:R-:W-:Y:S03]  /*3c60*/  BSSY B1, `(.L_x_36) ;  /* 0x0000008000017945 */ /* 0x000fe60003800000 */
[----:B------:R-:W-:Y:S01]  /*3c70*/  FMUL R195, R195, R184 ;  /* 0x000000b8c3c37220 */ /* 0x000fe20000400000 */
[----:B------:R-:W-:-:S03]  /*3c80*/  ISETP.GT.AND P5, PT, R3, RZ, P2 ;  /* 0x000000ff0300720c */ /* 0x000fc600017a4270 */
[----:B------:R-:W-:-:S05]  /*3c90*/  FFMA R195, R180, R185, R195 ;  /* 0x000000b9b4c37223 */ /* 0x000fca00000000c3 */
[----:B------:R-:W-:-:S05]  /*3ca0*/  F2FP.F16.F32.PACK_AB R195, RZ, R195 ;  /* 0x000000c3ffc3723e */ /* 0x000fca00000000ff */
[----:B------:R4:W-:Y:S01]  /*3cb0*/  @P4 STG.E.U16 desc[UR40][R20.64+0x10], R195 ;  /* 0x000010c314004986 */ /* 0x0009e2000c101528 */
[----:B------:R-:W-:Y:S05]  /*3cc0*/  @!P5 BRA `(.L_x_37) ;  /* 0x000000000004d947 */ /* 0x000fea0003800000 */
[----:B------:R0:W5:Y:S02]  /*3cd0*/  LDG.E.LTC128B.U16 R196, desc[UR40][R186.64+0x12] ;  /* 0x00001228bac47981 */ /* 0x000164000c1e1520 */
.L_x_37:
[----:B------:R-:W-:Y:S05]  /*3ce0*/  BSYNC B1 ;  /* 0x0000000000017941 */ /* 0x000fea0003800000 */
.L_x_36:
[----:B----45:R-:W-:Y:S01]  /*3cf0*/  HADD2.F32 R195, -RZ, R196.H0_H0 ;  /* 0x200000c4ffc37230 */ /* 0x030fe20000004100 */
[----:B------:R-:W-:Y:S01]  /*3d00*/  ISETP.GT.AND P4, PT, R3, 0x8, P1 ;  /* 0x000000080300780c */ /* 0x000fe20000f84270 */
[----:B------:R-:W-:Y:S03]  /*3d10*/  BSSY B1, `(.L_x_38) ;  /* 0x0000009000017945 */ /* 0x000fe60003800000 */
[----:B------:R-:W-:-:S04]  /*3d20*/  FMUL R180, R195, R184 ;  /* 0x000000b8c3b47220 */ /* 0x000fc80000400000 */
[----:B------:R-:W-:-:S05]  /*3d30*/  FFMA R180, R181, R185, R180 ;  /* 0x000000b9b5b47223 */ /* 0x000fca00000000b4 */
[----:B------:R-:W-:-:S04]  /*3d40*/  F2FP.F16.F32.PACK_AB R180, RZ, R180 ;  /* 0x000000b4ffb4723e */ /* 0x000fc800000000ff */
[----:B------:R-:W-:Y:S02]  /*3d50*/  PRMT R181, R180, 0x7610, R181 ;  /* 0x00007610b4b57816 */ /* 0x000fe400000000b5 */
[----:B------:R-:W-:-:S03]  /*3d60*/  PRMT R180, R196, 0x7610, R180 ;  /* 0x00007610c4b47816 */ /* 0x000fc600000000b4 */
[----:B------:R4:W-:Y:S01]  /*3d70*/  @P5 STG.E.U16 desc[UR40][R20.64+0x12], R181 ;  /* 0x000012b514005986 */ /* 0x0009e2000c101528 */
[----:B------:R-:W-:Y:S05]  /*3d80*/  @!P4 BRA `(.L_x_39) ;  /* 0x000000000004c947 */ /* 0x000fea0003800000 */
[----:B------:R0:W5:Y:S02]  /*3d90*/  LDG.E.LTC128B.U16 R180, desc[UR40][R176.64+0x10] ;  /* 0x00001028b0b47981 */ /* 0x000164000c1e1520 */
.L_x_39:
[----:B------:R-:W-:Y:S05]  /*3da0*/  BSYNC B1 ;  /* 0x0000000000017941 */ /* 0x000fea0003800000 */
.L_x_38:
[----:B----45:R-:W-:Y:S01]  /*3db0*/  HADD2.F32 R181, -RZ, R180.H0_H0 ;  /* 0x200000b4ffb57230 */ /* 0x030fe20000004100 */
[----:B------:R-:W-:Y:S01]  /*3dc0*/  ISETP.GT.AND P5, PT, R3, 0x8, P2 ;  /* 0x000000080300780c */ /* 0x000fe200017a4270 */
[----:B------:R-:W-:Y:S01]  /*3dd0*/  IMAD.MOV.U32 R196, RZ, RZ, R192 ;  /* 0x000000ffffc47224 */ /* 0x000fe200078e00c0 */
[----:B------:R-:W-:Y:S01]  /*3de0*/  BSSY B1, `(.L_x_40) ;  /* 0x000000b000017945 */ /* 0x000fe20003800000 */
[----:B------:R-:W-:Y:S02]  /*3df0*/  IMAD R9, R9, 0x78, RZ ;  /* 0x0000007809097824 */ /* 0x000fe400078e02ff */
[----:B------:R-:W-:Y:S01]  /*3e00*/  FMUL R181, R181, R184 ;  /* 0x000000b8b5b57220 */ /* 0x000fe20000400000 */
[----:B------:R-:W-:-:S04]  /*3e10*/  IMAD.WIDE.U32 R196, R8, 0x78, R196 ;  /* 0x0000007808c47825 */ /* 0x000fc800078e00c4 */
[----:B------:R-:W-:Y:S01]  /*3e20*/  FFMA R181, R182, R185, R181 ;  /* 0x000000b9b6b57223 */ /* 0x000fe200000000b5 */
[----:B------:R-:W-:-:S04]  /*3e30*/  IMAD.IADD R205, R197, 0x1, R9 ;  /* 0x00000001c5cd7824 */ /* 0x000fc800078e0209 */
[----:B------:R-:W-:-:S05]  /*3e40*/  F2FP.F16.F32.PACK_AB R181, RZ, R181 ;  /* 0x000000b5ffb5723e */ /* 0x000fca00000000ff */
[----:B------:R4:W-:Y:S01]  /*3e50*/  @P4 STG.E.U16 desc[UR40][R200.64+0x10], R181 ;  /* 0x000010b5c8004986 */ /* 0x0009e2000c101528 */
[----:B------:R-:W-:Y:S01]  /*3e60*/  IADD3 R193, P4, R12, R196, RZ ;  /* 0x000000c40cc17210 */ /* 0x000fe20007f9e0ff */
[----:B------:R-:W-:-:S12]  /*3e70*/  @!P5 BRA `(.L_x_41) ;  /* 0x000000000004d947 */ /* 0x000fd80003800000 */
[----:B------:R0:W5:Y:S02]  /*3e80*/  LDG.E.LTC128B.U16 R180, desc[UR40][R176.64+0x12] ;  /* 0x00001228b0b47981 */ /* 0x000164000c1e1520 */
.L_x_41:
[----:B------:R-:W-:Y:S05]  /*3e90*/  BSYNC B1 ;  /* 0x0000000000017941 */ /* 0x000fea0003800000 */
.L_x_40:
[----:B----45:R-:W-:Y:S01]  /*3ea0*/  HADD2.F32 R181, -RZ, R180.H0_H0 ;  /* 0x200000b4ffb57230 */ /* 0x030fe20000004100 */
[----:B------:R-:W-:Y:S01]  /*3eb0*/  PRMT R208, R180, 0x7610, R208 ;  /* 0x00007610b4d07816 */ /* 0x000fe200000000d0 */
[----:B-1----:R-:W-:Y:S01]  /*3ec0*/  IMAD.X R194, R205, 0x1, R15, P4 ;  /* 0x00000001cdc27824 */ /* 0x002fe200020e060f */
[----:B------:R-:W-:Y:S02]  /*3ed0*/  LEA R192, P4, R193, R10, 0x1 ;  /* 0x0000000ac1c07211 */ /* 0x000fe400078808ff */
[----:B------:R-:W-:Y:S02]  /*3ee0*/  FMUL R182, R181, R184 ;  /* 0x000000b8b5b67220 */ /* 0x000fe40000400000 */
[----:B------:R-:W-:Y:S02]  /*3ef0*/  LEA.HI.X R193, R193, R11, R194, 0x1, P4 ;  /* 0x0000000bc1c17211 */ /* 0x000fe400020f0cc2 */
[----:B------:R-:W-:Y:S01]  /*3f00*/  ISETP.GT.AND P4, PT, R3, 0x80, P0 ;  /* 0x000000800300780c */ /* 0x000fe20000784270 */
[----:B------:R-:W-:-:S05]  /*3f10*/  FFMA R182, R183, R185, R182 ;  /* 0x000000b9b7b67223 */ /* 0x000fca00000000b6 */
[----:B------:R-:W-:-:S05]  /*3f20*/  F2FP.F16.F32.PACK_AB R182, RZ, R182 ;  /* 0x000000b6ffb6723e */ /* 0x000fca00000000ff */
[----:B------:R1:W-:Y:S04]  /*3f30*/  @P5 STG.E.U16 desc[UR40][R200.64+0x12], R182 ;  /* 0x000012b6c8005986 */ /* 0x0003e8000c101528 */
[----:B------:R4:W2:Y:S01]  /*3f40*/  @P4 LDG.E.LTC128B.U16 R208, desc[UR40][R192.64] ;  /* 0x00000028c0d04981 */ /* 0x0008a2000c1e1520 */
[----:B------:R-:W-:Y:S01]  /*3f50*/  IMAD.WIDE.U32 R202, R8, 0x78, R188 ;  /* 0x0000007808ca7825 */ /* 0x000fe200078e00bc */
[----:B------:R-:W-:Y:S03]  /*3f60*/  BSSY B1, `(.L_x_42) ;  /* 0x0000016000017945 */ /* 0x000fe60003800000 */
[----:B------:R-:W-:Y:S02]  /*3f70*/  IMAD.IADD R195, R9, 0x1, R203 ;  /* 0x0000000109c37824 */ /* 0x000fe400078e02cb */
[----:B------:R-:W-:-:S02]  /*3f80*/  IMAD.MOV.U32 R194, RZ, RZ, R202 ;  /* 0x000000ffffc27224 */ /* 0x000fc400078e00ca */
[----:B------:R-:W-:Y:S02]  /*3f90*/  IMAD R207, R7, 0xf0, RZ ;  /* 0x000000f007cf7824 */ /* 0x000fe400078e02ff */
[----:B------:R-:W-:-:S03]  /*3fa0*/  IMAD.WIDE.U32 R180, R19, R8, R194 ;  /* 0x0000000813b47225 */ /* 0x000fc600078e00c2 */
[----:B------:R-:W-:-:S04]  /*3fb0*/  IADD3 R180, P5, R4, R180, RZ ;  /* 0x000000b404b47210 */ /* 0x000fc80007fbe0ff */
[----:B------:R-:W-:-:S03]  /*3fc0*/  IADD3.X R181, R5, R191, R181, P5, !PT ;  /* 0x000000bf05b57210 */ /* 0x000fc60002ffe4b5 */
[----:B------:R-:W-:-:S04]  /*3fd0*/  IMAD.WIDE.U32 R180, R2, R190, R180 ;  /* 0x000000be02b47225 */ /* 0x000fc800078e00b4 */
[----:B------:R-:W-:Y:S01]  /*3fe0*/  IMAD.IADD R181, R199, 0x1, R181 ;  /* 0x00000001c7b57824 */ /* 0x000fe200078e02b5 */
[----:B----4-:R-:W-:-:S04]  /*3ff0*/  LEA R192, P5, R180, R10, 0x1 ;  /* 0x0000000ab4c07211 */ /* 0x010fc800078a08ff */
[----:B------:R-:W-:Y:S02]  /*4000*/  LEA.HI.X R193, R180, R11, R181, 0x1, P5 ;  /* 0x0000000bb4c17211 */ /* 0x000fe400028f0cb5 */
[----:B------:R-:W-:Y:S01]  /*4010*/  ISETP.GT.AND P5, PT, R3, 0x80, P3 ;  /* 0x000000800300780c */ /* 0x000fe20001fa4270 */
[----:B--2---:R-:W-:-:S05]  /*4020*/  HADD2.F32 R183, -RZ, R208.H0_H0 ;  /* 0x200000d0ffb77230 */ /* 0x004fca0000004100 */
[----:B------:R-:W-:-:S04]  /*4030*/  FMUL R183, R183, R184 ;  /* 0x000000b8b7b77220 */ /* 0x000fc80000400000 */
[----:B------:R-:W-:Y:S01]  /*4040*/  FFMA R168, R168, R185, R183 ;  /* 0x000000b9a8a87223 */ /* 0x000fe200000000b7 */
[----:B-1----:R-:W-:-:S04]  /*4050*/  IMAD.WIDE.U32 R182, R6, 0xf0, R200 ;  /* 0x000000f006b67825 */ /* 0x002fc800078e00c8 */
[----:B------:R-:W-:Y:S01]  /*4060*/  F2FP.F16.F32.PACK_AB R168, RZ, R168 ;  /* 0x000000a8ffa8723e */ /* 0x000fe200000000ff */
[----:B------:R-:W-:Y:S02]  /*4070*/  IMAD.IADD R181, R183, 0x1, R207 ;  /* 0x00000001b7b57824 */ /* 0x000fe400078e02cf */
[----:B------:R-:W-:-:S05]  /*4080*/  @P4 IMAD.MOV.U32 R180, RZ, RZ, R182 ;  /* 0x000000ffffb44224 */ /* 0x000fca00078e00b6 */
[----:B------:R1:W-:Y:S01]  /*4090*/  @P4 STG.E.U16 desc[UR40][R180.64], R168 ;  /* 0x000000a8b4004986 */ /* 0x0003e2000c101528 */
[----:B------:R-:W-:Y:S05]  /*40a0*/  @!P5 BRA `(.L_x_43) ;  /* 0x000000000004d947 */ /* 0x000fea0003800000 */
[----:B------:R2:W5:Y:S02]  /*40b0*/  LDG.E.LTC128B.U16 R208, desc[UR40][R192.64+0x2] ;  /* 0x00000228c0d07981 */ /* 0x000564000c1e1520 */
.L_x_43:
[----:B------:R-:W-:Y:S05]  /*40c0*/  BSYNC B1 ;  /* 0x0000000000017941 */ /* 0x000fea0003800000 */
.L_x_42:
[----:B-----5:R-:W-:Y:S01]  /*40d0*/  HADD2.F32 R197, -RZ, R208.H0_H0 ;  /* 0x200000d0ffc57230 */ /* 0x020fe20000004100 */
[----:B-1----:R-:W-:Y:S01]  /*40e0*/  IADD3 R168, P4, R188, R196, RZ ;  /* 0x000000c4bca87210 */ /* 0x002fe20007f9e0ff */
[----:B------:R-:W-:Y:S03]  /*40f0*/  BSSY B1, `(.L_x_44) ;  /* 0x0000014000017945 */ /* 0x000fe60003800000 */
[----:B------:R-:W-:Y:S01]  /*4100*/  FMUL R200, R197, R184 ;  /* 0x000000b8c5c87220 */ /* 0x000fe20000400000 */
[----:B------:R-:W-:-:S04]  /*4110*/  IMAD.WIDE.U32 R196, R6, 0xf0, R178 ;  /* 0x000000f006c47825 */ /* 0x000fc800078e00b2 */
[----:B------:R-:W-:Y:S01]  /*4120*/  FFMA R200, R169, R185, R200 ;  /* 0x000000b9a9c87223 */ /* 0x000fe200000000c8 */
[----:B------:R-:W-:Y:S01]  /*4130*/  IMAD.X R169, R205, 0x1, R189, P4 ;  /* 0x00000001cda97824 */ /* 0x000fe200020e06bd */
[----:B------:R-:W-:Y:S01]  /*4140*/  IADD3 R203, P4, R168, R12, RZ ;  /* 0x0000000ca8cb7210 */ /* 0x000fe20007f9e0ff */
[----:B------:R-:W-:Y:S02]  /*4150*/  IMAD.IADD R201, R207, 0x1, R197 ;  /* 0x00000001cfc97824 */ /* 0x000fe400078e02c5 */
[----:B------:R-:W-:Y:S02]  /*4160*/  F2FP.F16.F32.PACK_AB R205, RZ, R200 ;  /* 0x000000c8ffcd723e */ /* 0x000fe400000000ff */
[----:B------:R-:W-:Y:S01]  /*4170*/  IMAD.X R200, R169, 0x1, R15, P4 ;  /* 0x00000001a9c87824 */ /* 0x000fe200020e060f */
[----:B------:R-:W-:Y:S02]  /*4180*/  LEA R204, P4, R203, R10, 0x1 ;  /* 0x0000000acbcc7211 */ /* 0x000fe400078808ff */
[----:B------:R-:W-:-:S02]  /*4190*/  PRMT R207, R205, 0x7610, R207 ;  /* 0x00007610cdcf7816 */ /* 0x000fc400000000cf */
[----:B------:R-:W-:Y:S01]  /*41a0*/  LEA.HI.X R205, R203, R11, R200, 0x1, P4 ;  /* 0x0000000bcbcd7211 */ /* 0x000fe200020f0cc8 */
[----:B------:R-:W-:Y:S01]  /*41b0*/  IMAD.MOV.U32 R200, RZ, RZ, R196 ;  /* 0x000000ffffc87224 */ /* 0x000fe200078e00c4 */
[----:B------:R-:W-:-:S04]  /*41c0*/  IADD3 R202, P4, R188, R202, RZ ;  /* 0x000000cabcca7210 */ /* 0x000fc80007f9e0ff */
[----:B------:R1:W-:Y:S01]  /*41d0*/  @P5 STG.E.U16 desc[UR40][R200.64+0x2], R207 ;  /* 0x000002cfc8005986 */ /* 0x0003e2000c101528 */
[----:B------:R-:W-:Y:S01]  /*41e0*/  ISETP.GT.AND P5, PT, R3, 0x88, P0 ;  /* 0x000000880300780c */ /* 0x000fe200007a4270 */
[----:B------:R-:W-:Y:S02]  /*41f0*/  IMAD.X R203, R195, 0x1, R189, P4 ;  /* 0x00000001c3cb7824 */ /* 0x000fe400020e06bd */
[----:B-1----:R-:W-:-:S10]  /*4200*/  IMAD.WIDE.U32 R206, R19, R8, R202 ;  /* 0x0000000813ce7225 */ /* 0x002fd400078e00ca */
[----:B------:R-:W-:Y:S05]  /*4210*/  @!P5 BRA `(.L_x_45) ;  /* 0x000000000004d947 */ /* 0x000fea0003800000 */
[----:B------:R1:W5:Y:S02]  /*4220*/  LDG.E.LTC128B.U16 R208, desc[UR40][R204.64] ;  /* 0x00000028ccd07981 */ /* 0x000364000c1e1520 */
.L_x_45:
[----:B------:R-:W-:Y:S05]  /*4230*/  BSYNC B1 ;  /* 0x0000000000017941 */ /* 0x000fea0003800000 */
.L_x_44:
[----:B------:R-:W-:Y:S01]  /*4240*/  IADD3 R206, P4, R4, R206, RZ ;  /* 0x000000ce04ce7210 */ /* 0x000fe20007f9e0ff */
[----:B-1---5:R-:W-:Y:S01]  /*4250*/  HADD2.F32 R205, -RZ, R208.H0_H0 ;  /* 0x200000d0ffcd7230 */ /* 0x022fe20000004100 */
[----:B------:R-:W-:Y:S02]  /*4260*/  BSSY B1, `(.L_x_46) ;  /* 0x000000f000017945 */ /* 0x000fe40003800000 */
[----:B------:R-:W-:Y:S02]  /*4270*/  IADD3.X R207, R5, R191, R207, P4, !PT ;  /* 0x000000bf05cf7210 */ /* 0x000fe400027fe4cf */
[----:B------:R-:W-:Y:S01]  /*4280*/  FMUL R205, R205, R184 ;  /* 0x000000b8cdcd7220 */ /* 0x000fe20000400000 */
[----:B------:R-:W-:-:S04]  /*4290*/  IMAD.WIDE.U32 R206, R2, R190, R206 ;  /* 0x000000be02ce7225 */ /* 0x000fc800078e00ce */
[----:B------:R-:W-:Y:S01]  /*42a0*/  FFMA R170, R170, R185, R205 ;  /* 0x000000b9aaaa7223 */ /* 0x000fe200000000cd */
[----:B------:R-:W-:Y:S01]  /*42b0*/  IMAD.IADD R205, R199, 0x1, R207 ;  /* 0x00000001c7cd7824 */ /* 0x000fe200078e02cf */
[----:B------:R-:W-:-:S03]  /*42c0*/  LEA R204, P4, R206, R10, 0x1 ;  /* 0x0000000acecc7211 */ /* 0x000fc600078808ff */
[----:B------:R-:W-:Y:S02]  /*42d0*/  F2FP.F16.F32.PACK_AB R170, RZ, R170 ;  /* 0x000000aaffaa723e */ /* 0x000fe400000000ff */
[----:B------:R-:W-:Y:S02]  /*42e0*/  LEA.HI.X R205, R206, R11, R205, 0x1, P4 ;  /* 0x0000000bcecd7211 */ /* 0x000fe400020f0ccd */
[----:B------:R-:W-:-:S05]  /*42f0*/  IADD3 R206, P4, R209, R182, RZ ;  /* 0x000000b6d1ce7210 */ /* 0x000fca0007f9e0ff */
[----:B------:R-:W-:Y:S01]  /*4300*/  IMAD.X R207, R181, 0x1, R211, P4 ;  /* 0x00000001b5cf7824 */ /* 0x000fe200020e06d3 */
[----:B------:R-:W-:-:S04]  /*4310*/  ISETP.GT.AND P4, PT, R3, 0x88, P3 ;  /* 0x000000880300780c */ /* 0x000fc80001f84270 */
[----:B------:R1:W-:Y:S09]  /*4320*/  @P5 STG.E.U16 desc[UR40][R206.64], R170 ;  /* 0x000000aace005986 */ /* 0x0003f2000c101528 */
[----:B------:R-:W-:Y:S05]  /*4330*/  @!P4 BRA `(.L_x_47) ;  /* 0x000000000004c947 */ /* 0x000fea0003800000 */
[----:B------:R4:W5:Y:S02]  /*4340*/  LDG.E.LTC128B.U16 R208, desc[UR40][R204.64+0x2] ;  /* 0x00000228ccd07981 */ /* 0x000964000c1e1520 */
.L_x_47:
[----:B------:R-:W-:Y:S05]  /*4350*/  BSYNC B1 ;  /* 0x0000000000017941 */ /* 0x000fea0003800000 */
.L_x_46:
[----:B-----5:R-:W-:Y:S01]  /*4360*/  HADD2.F32 R213, -RZ, R208.H0_H0 ;  /* 0x200000d0ffd57230 */ /* 0x020fe20000004100 */
[----:B------:R-:W-:Y:S04]  /*4370*/  BSSY B1, `(.L_x_48) ;  /* 0x000000a000017945 */ /* 0x000fe80003800000 */
[----:B-1----:R-:W-:-:S04]  /*4380*/  FMUL R170, R213, R184 ;  /* 0x000000b8d5aa7220 */ /* 0x002fc80000400000 */
[----:B------:R-:W-:Y:S01]  /*4390*/  FFMA R171, R171, R185, R170 ;  /* 0x000000b9abab7223 */ /* 0x000fe200000000aa */
[----:B------:R-:W-:-:S04]  /*43a0*/  IADD3 R170, P5, R209, R196, RZ ;  /* 0x000000c4d1aa7210 */ /* 0x000fc80007fbe0ff */
[----:B------:R-:W-:Y:S01]  /*43b0*/  F2FP.F16.F32.PACK_AB R210, RZ, R171 ;  /* 0x000000abffd2723e */ /* 0x000fe200000000ff */
[----:B------:R-:W-:Y:S01]  /*43c0*/  IMAD.X R171, R211, 0x1, R201, P5 ;  /* 0x00000001d3ab7824 */ /* 0x000fe200028e06c9 */
[----:B------:R-:W-:-:S04]  /*43d0*/  ISETP.GT.AND P5, PT, R3, 0x80, P1 ;  /* 0x000000800300780c */ /* 0x000fc80000fa4270 */
[----:B------:R1:W-:Y:S09]  /*43e0*/  @P4 STG.E.U16 desc[UR40][R170.64+0x2], R210 ;  /* 0x000002d2aa004986 */ /* 0x0003f2000c101528 */
[----:B------:R-:W-:Y:S05]  /*43f0*/  @!P5 BRA `(.L_x_49) ;  /* 0x000000000004d947 */ /* 0x000fea0003800000 */
[----:B------:R0:W5:Y:S02]  /*4400*/  LDG.E.LTC128B.U16 R208, desc[UR40][R192.64+0x10] ;  /* 0x00001028c0d07981 */ /* 0x000164000c1e1520 */
.L_x_49:
[----:B------:R-:W-:Y:S05]  /*4410*/  BSYNC B1 ;  /* 0x0000000000017941 */ /* 0x000fea0003800000 */
.L_x_48:
[----:B-----5:R-:W-:Y:S01]  /*4420*/  HADD2.F32 R183, -RZ, R208.H0_H0 ;  /* 0x200000d0ffb77230 */ /* 0x020fe20000004100 */
[----:B------:R-:W-:Y:S01]  /*4430*/  ISETP.GT.AND P4, PT, R3, 0x80, P2 ;  /* 0x000000800300780c */ /* 0x000fe20001784270 */
[----:B------:R-:W-:Y:S01]  /*4440*/  @P5 IMAD.MOV.U32 R180, RZ, RZ, R182 ;  /* 0x000000ffffb45224 */ /* 0x000fe200078e00b6 */
[----:B------:R-:W-:Y:S02]  /*4450*/  BSSY B1, `(.L_x_50) ;  /* 0x0000007000017945 */ /* 0x000fe40003800000 */
[----:B------:R-:W-:-:S04]  /*4460*/  FMUL R183, R183, R184 ;  /* 0x000000b8b7b77220 */ /* 0x000fc80000400000 */
[----:B------:R-:W-:-:S05]  /*4470*/  FFMA R183, R172, R185, R183 ;  /* 0x000000b9acb77223 */ /* 0x000fca00000000b7 */
[----:B------:R-:W-:-:S05]  /*4480*/  F2FP.F16.F32.PACK_AB R183, RZ, R183 ;  /* 0x000000b7ffb7723e */ /* 0x000fca00000000ff */
[----:B------:R0:W-:Y:S01]  /*4490*/  @P5 STG.E.U16 desc[UR40][R180.64+0x10], R183 ;  /* 0x000010b7b4005986 */ /* 0x0001e2000c101528 */
[----:B------:R-:W-:Y:S05]  /*44a0*/  @!P4 BRA `(.L_x_51) ;  /* 0x000000000004c947 */ /* 0x000fea0003800000 */
[----:B------:R0:W5:Y:S02]  /*44b0*/  LDG.E.LTC128B.U16 R208, desc[UR40][R192.64+0x12] ;  /* 0x00001228c0d07981 */ /* 0x000164000c1e1520 */
.L_x_51:
[----:B------:R-:W-:Y:S05]  /*44c0*/  BSYNC B1 ;  /* 0x0000000000017941 */ /* 0x000fea0003800000 */
.L_x_50:
[----:B0----5:R-:W-:Y:S01]  /*44d0*/  HADD2.F32 R181, -RZ, R208.H0_H0 ;  /* 0x200000d0ffb57230 */ /* 0x021fe20000004100 */
[----:B------:R-:W-:Y:S01]  /*44e0*/  ISETP.GT.AND P5, PT, R3, 0x88, P1 ;  /* 0x000000880300780c */ /* 0x000fe20000fa4270 */
[----:B------:R-:W-:Y:S03]  /*44f0*/  BSSY B1, `(.L_x_52) ;  /* 0x0000007000017945 */ /* 0x000fe60003800000 */
[----:B------:R-:W-:-:S04]  /*4500*/  FMUL R172, R181, R184 ;  /* 0x000000b8b5ac7220 */ /* 0x000fc80000400000 */
[----:B------:R-:W-:-:S05]  /*4510*/  FFMA R172, R173, R185, R172 ;  /* 0x000000b9adac7223 */ /* 0x000fca00000000ac */
[----:B------:R-:W-:-:S05]  /*4520*/  F2FP.F16.F32.PACK_AB R172, RZ, R172 ;  /* 0x000000acffac723e */ /* 0x000fca00000000ff */
[----:B------:R0:W-:Y:S01]  /*4530*/  @P4 STG.E.U16 desc[UR40][R200.64+0x12], R172 ;  /* 0x000012acc8004986 */ /* 0x0001e2000c101528 */
[----:B------:R-:W-:Y:S05]  /*4540*/  @!P5 BRA `(.L_x_53) ;  /* 0x000000000004d947 */ /* 0x000fea0003800000 */
[----:B------:R0:W5:Y:S02]  /*4550*/  LDG.E.LTC128B.U16 R208, desc[UR40][R204.64+0x10] ;  /* 0x00001028ccd07981 */ /* 0x000164000c1e1520 */
.L_x_53:
[----:B------:R-:W-:Y:S05]  /*4560*/  BSYNC B1 ;  /* 0x0000000000017941 */ /* 0x000fea0003800000 */
.L_x_52:
[----:B-----5:R-:W-:Y:S01]  /*4570*/  HADD2.F32 R173, -RZ, R208.H0_H0 ;  /* 0x200000d0ffad7230 */ /* 0x020fe20000004100 */
[----:B------:R-:W-:Y:S01]  /*4580*/  ISETP.GT.AND P4, PT, R3, 0x88, P2 ;  /* 0x000000880300780c */ /* 0x000fe20001784270 */
[----:B0-----:R-:W-:Y:S01]  /*4590*/  @P5 IMAD.MOV.U32 R172, RZ, RZ, R206 ;  /* 0x000000ffffac5224 */ /* 0x001fe200078e00ce */
[----:B------:R-:W-:Y:S01]  /*45a0*/  BSSY B1, `(.L_x_54) ;  /* 0x000000d000017945 */ /* 0x000fe20003800000 */
[----:B------:R-:W-:-:S04]  /*45b0*/  IMAD.WIDE.U32 R168, R8, 0x78, R168 ;  /* 0x0000007808a87825 */ /* 0x000fc800078e00a8 */
[----:B------:R-:W-:Y:S01]  /*45c0*/  FMUL R173, R173, R184 ;  /* 0x000000b8adad7220 */ /* 0x000fe20000400000 */
[----:B------:R-:W-:-:S03]  /*45d0*/  PRMT R206, R208, 0x7610, R206 ;  /* 0x00007610d0ce7816 */ /* 0x000fc600000000ce */
[----:B------:R-:W-:-:S05]  /*45e0*/  FFMA R173, R174, R185, R173 ;  /* 0x000000b9aead7223 */ /* 0x000fca00000000ad */
[----:B------:R-:W-:-:S04]  /*45f0*/  F2FP.F16.F32.PACK_AB R173, RZ, R173 ;  /* 0x000000adffad723e */ /* 0x000fc800000000ff */
[----:B------:R-:W-:Y:S01]  /*4600*/  PRMT R174, R173, 0x7610, R174 ;  /* 0x00007610adae7816 */ /* 0x000fe200000000ae */
[----:B------:R-:W-:Y:S02]  /*4610*/  @P5 IMAD.MOV.U32 R173, RZ, RZ, R207 ;  /* 0x000000ffffad5224 */ /* 0x000fe400078e00cf */
[----:B------:R-:W-:-:S03]  /*4620*/  IMAD.IADD R207, R9, 0x1, R169 ;  /* 0x0000000109cf7824 */ /* 0x000fc600078e02a9 */
[----:B------:R0:W-:Y:S01]  /*4630*/  @P5 STG.E.U16 desc[UR40][R172.64+0x10], R174 ;  /* 0x000010aeac005986 */ /* 0x0001e2000c101528 */
[----:B------:R-:W-:Y:S01]  /*4640*/  IADD3 R180, P5, R12, R168, RZ ;  /* 0x000000a80cb47210 */ /* 0x000fe20007fbe0ff */
[----:B------:R-:W-:-:S12]  /*4650*/  @!P4 BRA `(.L_x_55) ;  /* 0x000000000004c947 */ /* 0x000fd80003800000 */
[----:B------:R0:W5:Y:S02]  /*4660*/  LDG.E.LTC128B.U16 R206, desc[UR40][R204.64+0x12] ;  /* 0x00001228ccce7981 */ /* 0x000164000c1e1520 */
.L_x_55:
[----:B------:R-:W-:Y:S05]  /*4670*/  BSYNC B1 ;  /* 0x0000000000017941 */ /* 0x000fea0003800000 */
.L_x_54:
[----:B0----5:R-:W-:Y:S02]  /*4680*/  HADD2.F32 R173, -RZ, R206.H0_H0 ;  /* 0x200000ceffad7230 */ /* 0x021fe40000004100 */
[----:B------:R-:W-:Y:S01]  /*4690*/  IMAD.X R181, R207, 0x1, R15, P5 ;  /* 0x00000001cfb57824 */ /* 0x000fe200028e060f */
[C---:B------:R-:W-:Y:S02]  /*46a0*/  LEA R172, P5, R180.reuse, R10, 0x1 ;  /* 0x0000000ab4ac7211 */ /* 0x040fe400078a08ff */
[----:B------:R-:W-:Y:S02]  /*46b0*/  FMUL R174, R173, R184 ;  /* 0x000000b8adae7220 */ /* 0x000fe40000400000 */
[----:B------:R-:W-:Y:S02]  /*46c0*/  LEA.HI.X R173, R180, R11, R181, 0x1, P5 ;  /* 0x0000000bb4ad7211 */ /* 0x000fe400028f0cb5 */
[----:B------:R-:W-:Y:S01]  /*46d0*/  FFMA R174, R175, R185, R174 ;  /* 0x000000b9afae7223 */ /* 0x000fe200000000ae */
[----:B------:R-:W-:-:S04]  /*46e0*/  ISETP.GT.AND P5, PT, R3, 0x100, P0 ;  /* 0x000001000300780c */ /* 0x000fc800007a4270 */
[----:B------:R-:W-:-:S04]  /*46f0*/  F2FP.F16.F32.PACK_AB R174, RZ, R174 ;  /* 0x000000aeffae723e */ /* 0x000fc800000000ff */
[----:B------:R-:W-:-:S05]  /*4700*/  PRMT R181, R174, 0x7610, R181 ;  /* 0x00007610aeb57816 */ /* 0x000fca00000000b5 */
[----:B------:R0:W-:Y:S04]  /*4710*/  @P4 STG.E.U16 desc[UR40][R170.64+0x12], R181 ;  /* 0x000012b5aa004986 */ /* 0x0001e8000c101528 */
[----:B------:R-:W2:Y:S01]  /*4720*/  @P5 LDG.E.LTC128B.U16 R206, desc[UR40][R172.64] ;  /* 0x00000028acce5981 */ /* 0x000ea2000c1e1520 */
[----:B------:R-:W-:Y:S01]  /*4730*/  IMAD.WIDE.U32 R194, R8, 0x78, R194 ;  /* 0x0000007808c27825 */ /* 0x000fe200078e00c2 */
[----:B------:R-:W-:Y:S02]  /*4740*/  BSSY B1, `(.L_x_56) ;  /* 0x0000015000017945 */ /* 0x000fe40003800000 */
[----:B------:R-:W-:-:S04]  /*4750*/  IADD3 R180, P4, R188, R194, RZ ;  /* 0x000000c2bcb47210 */ /* 0x000fc80007f9e0ff */
[----:B0-----:R-:W-:Y:S02]  /*4760*/  IADD3.X R181, R189, R9, R195, P4, !PT ;  /* 0x00000009bdb57210 */ /* 0x001fe400027fe4c3 */
[----:B------:R-:W-:Y:S01]  /*4770*/  SHF.L.U64.HI R195, R6, 0x9, R7 ;  /* 0x0000000906c37819 */ /* 0x000fe20000010207 */
[----:B------:R-:W-:-:S03]  /*4780*/  IMAD.WIDE.U32 R174, R19, R8, R180 ;  /* 0x0000000813ae7225 */ /* 0x000fc600078e00b4 */
[----:B------:R-:W-:-:S04]  /*4790*/  IADD3 R182, P4, R4, R174, RZ ;  /* 0x000000ae04b67210 */ /* 0x000fc80007f9e0ff */
[----:B------:R-:W-:Y:S02]  /*47a0*/  IADD3.X R183, R5, R191, R175, P4, !PT ;  /* 0x000000bf05b77210 */ /* 0x000fe400027fe4af */
[----:B------:R-:W-:Y:S01]  /*47b0*/  LEA R174, P4, R6, R20, 0x9 ;  /* 0x0000001406ae7211 */ /* 0x000fe200078848ff */
[----:B------:R-:W-:-:S04]  /*47c0*/  IMAD.WIDE.U32 R182, R2, R190, R182 ;  /* 0x000000be02b67225 */ /* 0x000fc800078e00b6 */
[----:B------:R-:W-:Y:S02]  /*47d0*/  IMAD.IADD R183, R199, 0x1, R183 ;  /* 0x00000001c7b77824 */ /* 0x000fe400078e02b7 */
[----:B--2---:R-:W-:-:S05]  /*47e0*/  HADD2.F32 R175, -RZ, R206.H0_H0 ;  /* 0x200000ceffaf7230 */ /* 0x004fca0000004100 */
[----:B------:R-:W-:Y:S01]  /*47f0*/  FMUL R173, R175, R184 ;  /* 0x000000b8afad7220 */ /* 0x000fe20000400000 */
[----:B------:R-:W-:Y:S01]  /*4800*/  IMAD.X R175, R195, 0x1, R21, P4 ;  /* 0x00000001c3af7824 */ /* 0x000fe200020e0615 */
[----:B------:R-:W-:Y:S02]  /*4810*/  LEA R172, P4, R182, R10, 0x1 ;  /* 0x0000000ab6ac7211 */ /* 0x000fe400078808ff */
[----:B------:R-:W-:Y:S02]  /*4820*/  FFMA R160, R160, R185, R173 ;  /* 0x000000b9a0a07223 */ /* 0x000fe400000000ad */
[----:B------:R-:W-:Y:S02]  /*4830*/  LEA.HI.X R173, R182, R11, R183, 0x1, P4 ;  /* 0x0000000bb6ad7211 */ /* 0x000fe400020f0cb7 */
[----:B------:R-:W-:Y:S02]  /*4840*/  ISETP.GT.AND P4, PT, R3, 0x100, P3 ;  /* 0x000001000300780c */ /* 0x000fe40001f84270 */
[----:B------:R-:W-:-:S05]  /*4850*/  F2FP.F16.F32.PACK_AB R160, RZ, R160 ;  /* 0x000000a0ffa0723e */ /* 0x000fca00000000ff */
[----:B------:R0:W-:Y:S06]  /*4860*/  @P5 STG.E.U16 desc[UR40][R174.64], R160 ;  /* 0x000000a0ae005986 */ /* 0x0001ec000c101528 */
[----:B------:R-:W-:Y:S05]  /*4870*/  @!P4 BRA `(.L_x_57) ;  /* 0x000000000004c947 */ /* 0x000fea0003800000 */
[----:B------:R2:W5:Y:S02]  /*4880*/  LDG.E.LTC128B.U16 R206, desc[UR40][R172.64+0x2] ;  /* 0x00000228acce7981 */ /* 0x000564000c1e1520 */
.L_x_57:
[----:B------:R-:W-:Y:S05]  /*4890*/  BSYNC B1 ;  /* 0x0000000000017941 */ /* 0x000fea0003800000 */
.L_x_56:
[----:B-----5:R-:W-:Y:S01]  /*48a0*/  HADD2.F32 R169, -RZ, R206.H0_H0 ;  /* 0x200000ceffa97230 */ /* 0x020fe20000004100 */
[----:B------:R-:W-:Y:S01]  /*48b0*/  IADD3 R182, P5, R188, R168, RZ ;  /* 0x000000a8bcb67210 */ /* 0x000fe20007fbe0ff */
[----:B------:R-:W-:Y:S01]  /*48c0*/  IMAD.WIDE.U32 R202, R8, 0x78, R202 ;  /* 0x0000007808ca7825 */ /* 0x000fe200078e00ca */
[----:B------:R-:W-:Y:S03]  /*48d0*/  BSSY B1, `(.L_x_58) ;  /* 0x0000017000017945 */ /* 0x000fe60003800000 */
[----:B0-----:R-:W-:Y:S01]  /*48e0*/  FMUL R160, R169, R184 ;  /* 0x000000b8a9a07220 */ /* 0x001fe20000400000 */
[----:B------:R-:W-:Y:S01]  /*48f0*/  IMAD.X R183, R207, 0x1, R189, P5 ;  /* 0x00000001cfb77824 */ /* 0x000fe200028e06bd */
[----:B------:R-:W-:Y:S02]  /*4900*/  IADD3 R168, P5, R188, R202, RZ ;  /* 0x000000cabca87210 */ /* 0x000fe40007fbe0ff */
[----:B------:R-:W-:-:S02]  /*4910*/  FFMA R160, R161, R185, R160 ;  /* 0x000000b9a1a07223 */ /* 0x000fc400000000a0 */
[----:B------:R-:W-:-:S03]  /*4920*/  IADD3.X R169, R189, R9, R203, P5, !PT ;  /* 0x00000009bda97210 */ /* 0x000fc60002ffe4cb */
[----:B------:R-:W-:Y:S01]  /*4930*/  F2FP.F16.F32.PACK_AB R160, RZ, R160 ;  /* 0x000000a0ffa0723e */ /* 0x000fe200000000ff */
[----:B------:R-:W-:-:S03]  /*4940*/  IMAD.WIDE.U32 R194, R19, R8, R168 ;  /* 0x0000000813c27225 */ /* 0x000fc600078e00a8 */
[----:B------:R-:W-:-:S05]  /*4950*/  PRMT R161, R160, 0x7610, R161 ;  /* 0x00007610a0a17816 */ /* 0x000fca00000000a1 */
[----:B------:R0:W-:Y:S01]  /*4960*/  @P4 STG.E.U16 desc[UR40][R174.64+0x2], R161 ;  /* 0x000002a1ae004986 */ /* 0x0001e2000c101528 */
[----:B------:R-:W-:Y:S01]  /*4970*/  IADD3 R208, P4, R182, R12, RZ ;  /* 0x0000000cb6d07210 */ /* 0x000fe20007f9e0ff */
[----:B0-----:R-:W-:-:S04]  /*4980*/  IMAD.WIDE.U32 R160, R8, 0x78, R182 ;  /* 0x0000007808a07825 */ /* 0x001fc800078e00b6 */
[----:B------:R-:W-:Y:S01]  /*4990*/  IMAD.X R183, R183, 0x1, R15, P4 ;  /* 0x00000001b7b77824 */ /* 0x000fe200020e060f */
[----:B------:R-:W-:Y:S01]  /*49a0*/  IADD3 R203, P4, P5, R12, R160, R188 ;  /* 0x000000a00ccb7210 */ /* 0x000fe20007d9e0bc */
[----:B------:R-:W-:-:S05]  /*49b0*/  IMAD.IADD R207, R9, 0x1, R161 ;  /* 0x0000000109cf7824 */ /* 0x000fca00078e02a1 */
[----:B------:R-:W-:Y:S02]  /*49c0*/  IADD3.X R202, R15, R207, R189, P4, P5 ;  /* 0x000000cf0fca7210 */ /* 0x000fe400027ea4bd */
[----:B------:R-:W-:Y:S02]  /*49d0*/  LEA R182, P4, R208, R10, 0x1 ;  /* 0x0000000ad0b67211 */ /* 0x000fe400078808ff */
[----:B------:R-:W-:Y:S02]  /*49e0*/  IADD3 R194, P5, R4, R194, RZ ;  /* 0x000000c204c27210 */ /* 0x000fe40007fbe0ff */
[----:B------:R-:W-:Y:S02]  /*49f0*/  LEA.HI.X R183, R208, R11, R183, 0x1, P4 ;  /* 0x0000000bd0b77211 */ /* 0x000fe400020f0cb7 */
[----:B------:R-:W-:Y:S02]  /*4a00*/  ISETP.GT.AND P4, PT, R3, 0x108, P0 ;  /* 0x000001080300780c */ /* 0x000fe40000784270 */
[----:B------:R-:W-:-:S11]  /*4a10*/  IADD3.X R195, R5, R191, R195, P5, !PT ;  /* 0x000000bf05c37210 */ /* 0x000fd60002ffe4c3 */
[----:B------:R-:W-:Y:S05]  /*4a20*/  @!P4 BRA `(.L_x_59) ;  /* 0x000000000004c947 */ /* 0x000fea0003800000 */
[----:B------:R0:W5:Y:S02]  /*4a30*/  LDG.E.LTC128B.U16 R206, desc[UR40][R182.64] ;  /* 0x00000028b6ce7981 */ /* 0x000164000c1e1520 */
.L_x_59:
[----:B------:R-:W-:Y:S05]  /*4a40*/  BSYNC B1 ;  /* 0x0000000000017941 */ /* 0x000fea0003800000 */
.L_x_58:
[----:B0-----:R-:W-:Y:S01]  /*4a50*/  IMAD.WIDE.U32 R182, R2, R190, R194 ;  /* 0x000000be02b67225 */ /* 0x001fe200078e00c2 */
[----:B------:R-:W-:Y:S03]  /*4a60*/  BSSY B1, `(.L_x_60) ;  /* 0x000000e000017945 */ /* 0x000fe60003800000 */
[----:B-----5:R-:W-:Y:S01]  /*4a70*/  HADD2.F32 R213, -RZ, R206.H0_H0 ;  /* 0x200000ceffd57230 */ /* 0x020fe20000004100 */
[----:B------:R-:W-:Y:S01]  /*4a80*/  LEA R194, P5, R182, R10, 0x1 ;  /* 0x0000000ab6c27211 */ /* 0x000fe200078a08ff */
[----:B------:R-:W-:-:S03]  /*4a90*/  IMAD.IADD R183, R199, 0x1, R183 ;  /* 0x00000001c7b77824 */ /* 0x000fc600078e02b7 */
[----:B------:R-:W-:Y:S02]  /*4aa0*/  FMUL R213, R213, R184 ;  /* 0x000000b8d5d57220 */ /* 0x000fe40000400000 */
[----:B------:R-:W-:Y:S02]  /*4ab0*/  LEA.HI.X R195, R182, R11, R183, 0x1, P5 ;  /* 0x0000000bb6c37211 */ /* 0x000fe400028f0cb7 */
        /* <DEDUP_REMOVED lines=8> */
.L_x_61:
[----:B------:R-:W-:Y:S05]  /*4b40*/  BSYNC B1 ;  /* 0x0000000000017941 */ /* 0x000fea0003800000 */
.L_x_60:
[----:B0----5:R-:W-:Y:S01]  /*4b50*/  HADD2.F32 R213, -RZ, R206.H0_H0 ;  /* 0x200000ceffd57230 */ /* 0x021fe20000004100 */
[----:B------:R-:W-:Y:S04]  /*4b60*/  BSSY B1, `(.L_x_62) ;  /* 0x000000a000017945 */ /* 0x000fe80003800000 */
[----:B------:R-:W-:-:S04]  /*4b70*/  FMUL R162, R213, R184 ;  /* 0x000000b8d5a27220 */ /* 0x000fc80000400000 */
        /* <DEDUP_REMOVED lines=8> */
.L_x_63:
[----:B------:R-:W-:Y:S05]  /*4c00*/  BSYNC B1 ;  /* 0x0000000000017941 */ /* 0x000fea0003800000 */
.L_x_62:
[----:B-----5:R-:W-:Y:S01]  /*4c10*/  HADD2.F32 R213, -RZ, R206.H0_H0 ;  /* 0x200000ceffd57230 */ /* 0x020fe20000004100 */
        /* <DEDUP_REMOVED lines=8> */
.L_x_65:
[----:B------:R-:W-:Y:S05]  /*4ca0*/  BSYNC B1 ;  /* 0x0000000000017941 */ /* 0x000fea0003800000 */
.L_x_64:
        /* <DEDUP_REMOVED lines=9> */
.L_x_67:
[----:B------:R-:W-:Y:S05]  /*4d40*/  BSYNC B1 ;  /* 0x0000000000017941 */ /* 0x000fea0003800000 */
.L_x_66:
        /* <DEDUP_REMOVED lines=9> */
.L_x_69:
[----:B------:R-:W-:Y:S05]  /*4de0*/  BSYNC B1 ;  /* 0x0000000000017941 */ /* 0x000fea0003800000 */
.L_x_68:
[----:B-----5:R-:W-:Y:S01]  /*4df0*/  HADD2.F32 R13, -RZ, R206.H0_H0 ;  /* 0x200000ceff0d7230 */ /* 0x020fe20000004100 */
[----:B------:R-:W-:Y:S01]  /*4e00*/  IADD3 R160, P4, R12, R160, RZ ;  /* 0x000000a00ca07210 */ /* 0x000fe20007f9e0ff */
[--C-:B------:R-:W-:Y:S01]  /*4e10*/  @P5 IMAD.MOV.U32 R12, RZ, RZ, R162.reuse ;  /* 0x000000ffff0c5224 */ /* 0x100fe200078e00a2 */
[----:B------:R-:W-:Y:S02]  /*4e20*/  PRMT R162, R206, 0x7610, R162 ;  /* 0x00007610cea27816 */ /* 0x000fe400000000a2 */
[----:B------:R-:W-:Y:S01]  /*4e30*/  FMUL R14, R13, R184 ;  /* 0x000000b80d0e7220 */ /* 0x000fe20000400000 */
[----:B------:R-:W-:Y:S02]  /*4e40*/  @P5 IMAD.MOV.U32 R13, RZ, RZ, R163 ;  /* 0x000000ffff0d5224 */ /* 0x000fe400078e00a3 */
[----:B------:R-:W-:Y:S02]  /*4e50*/  IMAD.X R15, R207, 0x1, R15, P4 ;  /* 0x00000001cf0f7824 */ /* 0x000fe400020e060f */
[----:B------:R-:W-:-:S05]  /*4e60*/  FFMA R14, R167, R185, R14 ;  /* 0x000000b9a70e7223 */ /* 0x000fca000000000e */
[----:B------:R-:W-:-:S04]  /*4e70*/  F2FP.F16.F32.PACK_AB R14, RZ, R14 ;  /* 0x0000000eff0e723e */ /* 0x000fc800000000ff */
[----:B------:R-:W-:Y:S02]  /*4e80*/  PRMT R161, R14, 0x7610, R161 ;  /* 0x000076100ea17816 */ /* 0x000fe400000000a1 */
[----:B------:R-:W-:-:S03]  /*4e90*/  LEA R14, P4, R160, R10, 0x1 ;  /* 0x0000000aa00e7211 */ /* 0x000fc600078808ff */
[----:B------:R1:W-:Y:S01]  /*4ea0*/  @P5 STG.E.U16 desc[UR40][R12.64+0x12], R161 ;  /* 0x000012a10c005986 */ /* 0x0003e2000c101528 */
[----:B------:R-:W-:Y:S02]  /*4eb0*/  ISETP.GT.AND P5, PT, R3, 0x180, P0 ;  /* 0x000001800300780c */ /* 0x000fe400007a4270 */
[----:B------:R-:W-:-:S11]  /*4ec0*/  LEA.HI.X R15, R160, R11, R15, 0x1, P4 ;  /* 0x0000000ba00f7211 */ /* 0x000fd600020f0c0f */
[----:B------:R2:W3:Y:S01]  /*4ed0*/  @P5 LDG.E.LTC128B.U16 R162, desc[UR40][R14.64] ;  /* 0x000000280ea25981 */ /* 0x0004e2000c1e1520 */
[----:B------:R-:W-:Y:S01]  /*4ee0*/  IMAD.WIDE.U32 R180, R8, 0x78, R180 ;  /* 0x0000007808b47825 */ /* 0x000fe200078e00b4 */
[----:B------:R-:W-:Y:S03]  /*4ef0*/  BSSY B1, `(.L_x_70) ;  /* 0x0000016000017945 */ /* 0x000fe60003800000 */
[----:B------:R-:W-:Y:S01]  /*4f00*/  IMAD R163, R7, 0x300, RZ ;  /* 0x0000030007a37824 */ /* 0x000fe200078e02ff */
[----:B------:R-:W-:-:S04]  /*4f10*/  IADD3 R160, P4, R188, R180, RZ ;  /* 0x000000b4bca07210 */ /* 0x000fc80007f9e0ff */
[----:B-1----:R-:W-:Y:S01]  /*4f20*/  IADD3.X R161, R189, R9, R181, P4, !PT ;  /* 0x00000009bda17210 */ /* 0x002fe200027fe4b5 */
[----:B--2---:R-:W-:-:S04]  /*4f30*/  IMAD.WIDE.U32 R14, R6, 0x300, R20 ;  /* 0x00000300060e7825 */ /* 0x004fc800078e0014 */
[----:B------:R-:W-:-:S03]  /*4f40*/  IMAD.WIDE.U32 R160, R19, R8, R160 ;  /* 0x0000000813a07225 */ /* 0x000fc600078e00a0 */
[----:B------:R-:W-:-:S04]  /*4f50*/  IADD3 R160, P4, R4, R160, RZ ;  /* 0x000000a004a07210 */ /* 0x000fc80007f9e0ff */
[----:B------:R-:W-:-:S03]  /*4f60*/  IADD3.X R161, R5, R191, R161, P4, !PT ;  /* 0x000000bf05a17210 */ /* 0x000fc600027fe4a1 */
[----:B------:R-:W-:-:S03]  /*4f70*/  IMAD.WIDE.U32 R160, R2, R190, R160 ;  /* 0x000000be02a07225 */ /* 0x000fc600078e00a0 */
[----:B------:R-:W-:Y:S01]  /*4f80*/  LEA R12, P4, R160, R10, 0x1 ;  /* 0x0000000aa00c7211 */ /* 0x000fe200078808ff */
[----:B---3--:R-:W-:-:S05]  /*4f90*/  HADD2.F32 R13, -RZ, R162.H0_H0 ;  /* 0x200000a2ff0d7230 */ /* 0x008fca0000004100 */
[----:B------:R-:W-:-:S04]  /*4fa0*/  FMUL R13, R13, R184 ;  /* 0x000000b80d0d7220 */ /* 0x000fc80000400000 */
[----:B------:R-:W-:Y:S01]  /*4fb0*/  FFMA R13, R152, R185, R13 ;  /* 0x000000b9980d7223 */ /* 0x000fe2000000000d */
[----:B------:R-:W-:Y:S02]  /*4fc0*/  IMAD.IADD R152, R199, 0x1, R161 ;  /* 0x00000001c7987824 */ /* 0x000fe400078e02a1 */
[----:B------:R-:W-:Y:S02]  /*4fd0*/  IMAD.IADD R161, R15, 0x1, R163 ;  /* 0x000000010fa17824 */ /* 0x000fe400078e02a3 */
[----:B0-----:R-:W-:Y:S02]  /*4fe0*/  F2FP.F16.F32.PACK_AB R164, RZ, R13 ;  /* 0x0000000dffa4723e */ /* 0x001fe400000000ff */
[----:B------:R-:W-:Y:S01]  /*4ff0*/  LEA.HI.X R13, R160, R11, R152, 0x1, P4 ;  /* 0x0000000ba00d7211 */ /* 0x000fe200020f0c98 */
[----:B------:R-:W-:Y:S01]  /*5000*/  @P5 IMAD.MOV.U32 R160, RZ, RZ, R14 ;  /* 0x000000ffffa05224 */ /* 0x000fe200078e000e */
[----:B------:R-:W-:-:S04]  /*5010*/  ISETP.GT.AND P4, PT, R3, 0x180, P3 ;  /* 0x000001800300780c */ /* 0x000fc80001f84270 */
[----:B------:R0:W-:Y:S09]  /*5020*/  @P5 STG.E.U16 desc[UR40][R160.64], R164 ;  /* 0x000000a4a0005986 */ /* 0x0001f2000c101528 */
[----:B------:R-:W-:Y:S05]  /*5030*/  @!P4 BRA `(.L_x_71) ;  /* 0x000000000004c947 */ /* 0x000fea0003800000 */
[----:B------:R1:W5:Y:S02]  /*5040*/  LDG.E.LTC128B.U16 R162, desc[UR40][R12.64+0x2] ;  /* 0x000002280ca27981 */ /* 0x000364000c1e1520 */
.L_x_71:
[----:B------:R-:W-:Y:S05]  /*5050*/  BSYNC B1 ;  /* 0x0000000000017941 */ /* 0x000fea0003800000 */
.L_x_70:
[----:B-----5:R-:W-:Y:S01]  /*5060*/  HADD2.F32 R163, -RZ, R162.H0_H0 ;  /* 0x200000a2ffa37230 */ /* 0x020fe20000004100 */
[----:B------:R-:W-:Y:S01]  /*5070*/  ISETP.GT.AND P0, PT, R3, 0x188, P0 ;  /* 0x000001880300780c */ /* 0x000fe20000704270 */
[----:B------:R-:W-:Y:S01]  /*5080*/  IMAD.WIDE.U32 R168, R8, 0x78, R168 ;  /* 0x0000007808a87825 */ /* 0x000fe200078e00a8 */
[----:B------:R-:W-:Y:S03]  /*5090*/  BSSY B1, `(.L_x_72) ;  /* 0x0000010000017945 */ /* 0x000fe60003800000 */
[----:B0-----:R-:W-:Y:S01]  /*50a0*/  FMUL R164, R163, R184 ;  /* 0x000000b8a3a47220 */ /* 0x001fe20000400000 */
[----:B------:R-:W-:Y:S01]  /*50b0*/  @P4 IMAD.MOV.U32 R166, RZ, RZ, R14 ;  /* 0x000000ffffa64224 */ /* 0x000fe200078e000e */
[----:B------:R-:W-:Y:S01]  /*50c0*/  IADD3 R152, P5, R188, R168, RZ ;  /* 0x000000a8bc987210 */ /* 0x000fe20007fbe0ff */
[----:B------:R-:W-:Y:S02]  /*50d0*/  @P4 IMAD.MOV.U32 R167, RZ, RZ, R161 ;  /* 0x000000ffffa74224 */ /* 0x000fe400078e00a1 */
[----:B------:R-:W-:Y:S01]  /*50e0*/  FFMA R164, R153, R185, R164 ;  /* 0x000000b999a47223 */ /* 0x000fe200000000a4 */
[----:B------:R-:W-:-:S04]  /*50f0*/  IADD3.X R153, R189, R9, R169, P5, !PT ;  /* 0x00000009bd997210 */ /* 0x000fc80002ffe4a9 */
[----:B------:R-:W-:Y:S01]  /*5100*/  F2FP.F16.F32.PACK_AB R164, RZ, R164 ;  /* 0x000000a4ffa4723e */ /* 0x000fe200000000ff */
[----:B------:R-:W-:-:S03]  /*5110*/  IMAD.WIDE.U32 R152, R19, R8, R152 ;  /* 0x0000000813987225 */ /* 0x000fc600078e0098 */
[----:B------:R-:W-:Y:S02]  /*5120*/  PRMT R9, R164, 0x7610, R9 ;  /* 0x00007610a4097816 */ /* 0x000fe40000000009 */
[----:B------:R-:W-:-:S03]  /*5130*/  IADD3 R164, P5, R4, R152, RZ ;  /* 0x0000009804a47210 */ /* 0x000fc60007fbe0ff */
[----:B------:R0:W-:Y:S01]  /*5140*/  @P4 STG.E.U16 desc[UR40][R166.64+0x2], R9 ;  /* 0x00000209a6004986 */ /* 0x0001e2000c101528 */
[----:B------:R-:W-:-:S04]  /*5150*/  LEA R8, P4, R203, R10, 0x1 ;  /* 0x0000000acb087211 */ /* 0x000fc800078808ff */
[----:B0-----:R-:W-:Y:S01]  /*5160*/  LEA.HI.X R9, R203, R11, R202, 0x1, P4 ;  /* 0x0000000bcb097211 */ /* 0x001fe200020f0cca */
[----:B------:R-:W-:Y:S08]  /*5170*/  @!P0 BRA `(.L_x_73) ;  /* 0x0000000000048947 */ /* 0x000ff00003800000 */
[----:B------:R0:W5:Y:S02]  /*5180*/  LDG.E.LTC128B.U16 R162, desc[UR40][R8.64] ;  /* 0x0000002808a27981 */ /* 0x000164000c1e1520 */
.L_x_73:
[----:B------:R-:W-:Y:S05]  /*5190*/  BSYNC B1 ;  /* 0x0000000000017941 */ /* 0x000fea0003800000 */
.L_x_72:
[----:B0----5:R-:W-:Y:S01]  /*51a0*/  HADD2.F32 R9, -RZ, R162.H0_H0 ;  /* 0x200000a2ff097230 */ /* 0x021fe20000004100 */
[----:B------:R-:W-:Y:S01]  /*51b0*/  IADD3 R4, P4, R209, R14, RZ ;  /* 0x0000000ed1047210 */ /* 0x000fe20007f9e0ff */
[----:B------:R-:W-:Y:S01]  /*51c0*/  BSSY B1, `(.L_x_74) ;  /* 0x000000e000017945 */ /* 0x000fe20003800000 */
[----:B------:R-:W-:Y:S02]  /*51d0*/  IADD3.X R165, R5, R191, R153, P5, !PT ;  /* 0x000000bf05a57210 */ /* 0x000fe40002ffe499 */
[----:B------:R-:W-:Y:S01]  /*51e0*/  FMUL R9, R9, R184 ;  /* 0x000000b809097220 */ /* 0x000fe20000400000 */
[----:B------:R-:W-:Y:S01]  /*51f0*/  IMAD.X R5, R161, 0x1, R211, P4 ;  /* 0x00000001a1057824 */ /* 0x000fe200020e06d3 */
[----:B------:R-:W-:Y:S01]  /*5200*/  ISETP.GT.AND P3, PT, R3, 0x188, P3 ;  /* 0x000001880300780c */ /* 0x000fe20001f64270 */
[----:B------:R-:W-:-:S04]  /*5210*/  IMAD.WIDE.U32 R190, R2, R190, R164 ;  /* 0x000000be02be7225 */ /* 0x000fc800078e00a4 */
[----:B------:R-:W-:Y:S01]  /*5220*/  FFMA R9, R154, R185, R9 ;  /* 0x000000b99a097223 */ /* 0x000fe20000000009 */
[----:B------:R-:W-:Y:S01]  /*5230*/  IMAD.IADD R199, R199, 0x1, R191 ;  /* 0x00000001c7c77824 */ /* 0x000fe200078e02bf */
[----:B------:R-:W-:-:S03]  /*5240*/  LEA R10, P5, R190, R10, 0x1 ;  /* 0x0000000abe0a7211 */ /* 0x000fc600078a08ff */
[----:B------:R-:W-:Y:S02]  /*5250*/  F2FP.F16.F32.PACK_AB R9, RZ, R9 ;  /* 0x00000009ff09723e */ /* 0x000fe400000000ff */
[----:B------:R-:W-:-:S03]  /*5260*/  LEA.HI.X R11, R190, R11, R199, 0x1, P5 ;  /* 0x0000000bbe0b7211 */ /* 0x000fc600028f0cc7 */
[----:B------:R0:W-:Y:S01]  /*5270*/  @P0 STG.E.U16 desc[UR40][R4.64], R9 ;  /* 0x0000000904000986 */ /* 0x0001e2000c101528 */
[----:B------:R-:W-:Y:S05]  /*5280*/  @!P3 BRA `(.L_x_75) ;  /* 0x000000000004b947 */ /* 0x000fea0003800000 */
[----:B------:R2:W5:Y:S02]  /*5290*/  LDG.E.LTC128B.U16 R162, desc[UR40][R10.64+0x2] ;  /* 0x000002280aa27981 */ /* 0x000564000c1e1520 */
.L_x_75:
[----:B------:R-:W-:Y:S05]  /*52a0*/  BSYNC B1 ;  /* 0x0000000000017941 */ /* 0x000fea0003800000 */
.L_x_74:
        /* <DEDUP_REMOVED lines=9> */
.L_x_77:
[----:B------:R-:W-:Y:S05]  /*5340*/  BSYNC B1 ;  /* 0x0000000000017941 */ /* 0x000fea0003800000 */
.L_x_76:
[----:B-----5:R-:W-:Y:S01]  /*5350*/  HADD2.F32 R9, -RZ, R162.H0_H0 ;  /* 0x200000a2ff097230 */ /* 0x020fe20000004100 */
[----:B------:R-:W-:Y:S01]  /*5360*/  ISETP.GT.AND P3, PT, R3, 0x180, P2 ;  /* 0x000001800300780c */ /* 0x000fe20001764270 */
[----:B------:R-:W-:Y:S01]  /*5370*/  @P0 IMAD.MOV.U32 R8, RZ, RZ, R14 ;  /* 0x000000ffff080224 */ /* 0x000fe200078e000e */
[----:B------:R-:W-:Y:S02]  /*5380*/  BSSY B1, `(.L_x_78) ;  /* 0x0000009000017945 */ /* 0x000fe40003800000 */
[----:B------:R-:W-:-:S04]  /*5390*/  FMUL R9, R9, R184 ;  /* 0x000000b809097220 */ /* 0x000fc80000400000 */
[----:B------:R-:W-:-:S05]  /*53a0*/  FFMA R9, R156, R185, R9 ;  /* 0x000000b99c097223 */ /* 0x000fca0000000009 */
[----:B------:R-:W-:-:S04]  /*53b0*/  F2FP.F16.F32.PACK_AB R9, RZ, R9 ;  /* 0x00000009ff09723e */ /* 0x000fc800000000ff */
[----:B0-----:R-:W-:Y:S01]  /*53c0*/  PRMT R2, R9, 0x7610, R2 ;  /* 0x0000761009027816 */ /* 0x001fe20000000002 */
[----:B------:R-:W-:-:S05]  /*53d0*/  @P0 IMAD.MOV.U32 R9, RZ, RZ, R161 ;  /* 0x000000ffff090224 */ /* 0x000fca00078e00a1 */
[----:B------:R0:W-:Y:S01]  /*53e0*/  @P0 STG.E.U16 desc[UR40][R8.64+0x10], R2 ;  /* 0x0000100208000986 */ /* 0x0001e2000c101528 */
[----:B------:R-:W-:Y:S05]  /*53f0*/  @!P3 BRA `(.L_x_79) ;  /* 0x000000000004b947 */ /* 0x000fea0003800000 */
[----:B------:R0:W5:Y:S02]  /*5400*/  LDG.E.LTC128B.U16 R162, desc[UR40][R12.64+0x12] ;  /* 0x000012280ca27981 */ /* 0x000164000c1e1520 */
.L_x_79:
[----:B------:R-:W-:Y:S05]  /*5410*/  BSYNC B1 ;  /* 0x0000000000017941 */ /* 0x000fea0003800000 */
.L_x_78:
[----:B0----5:R-:W-:Y:S01]  /*5420*/  HADD2.F32 R9, -RZ, R162.H0_H0 ;  /* 0x200000a2ff097230 */ /* 0x021fe20000004100 */
        /* <DEDUP_REMOVED lines=9> */
.L_x_81:
[----:B------:R-:W-:Y:S05]  /*54c0*/  BSYNC B1 ;  /* 0x0000000000017941 */ /* 0x000fea0003800000 */
.L_x_80:
        /* <DEDUP_REMOVED lines=9> */
.L_x_83:
[----:B------:R-:W-:Y:S05]  /*5560*/  BSYNC B1 ;  /* 0x0000000000017941 */ /* 0x000fea0003800000 */
.L_x_82:
[----:B0----5:R-:W-:Y:S01]  /*5570*/  HADD2.F32 R9, -RZ, R162.H0_H0 ;  /* 0x200000a2ff097230 */ /* 0x021fe20000004100 */
        /* <DEDUP_REMOVED lines=9> */
.L_x_85:
[----:B------:R-:W-:Y:S05]  /*5610*/  BSYNC B1 ;  /* 0x0000000000017941 */ /* 0x000fea0003800000 */
.L_x_84:
        /* <DEDUP_REMOVED lines=10> */
.L_x_87:
[----:B------:R-:W-:Y:S05]  /*56c0*/  BSYNC B1 ;  /* 0x0000000000017941 */ /* 0x000fea0003800000 */
.L_x_86:
        /* <DEDUP_REMOVED lines=9> */
.L_x_89:
[----:B------:R-:W-:Y:S05]  /*5760*/  BSYNC B1 ;  /* 0x0000000000017941 */ /* 0x000fea0003800000 */
.L_x_88:
        /* <DEDUP_REMOVED lines=9> */
.L_x_91:
[----:B------:R-:W-:Y:S05]  /*5800*/  BSYNC B1 ;  /* 0x0000000000017941 */ /* 0x000fea0003800000 */
.L_x_90:
        /* <DEDUP_REMOVED lines=10> */
.L_x_93:
[----:B------:R-:W-:Y:S05]  /*58b0*/  BSYNC B1 ;  /* 0x0000000000017941 */ /* 0x000fea0003800000 */
.L_x_92:
        /* <DEDUP_REMOVED lines=10> */
.L_x_95:
[----:B------:R-:W-:Y:S05]  /*5960*/  BSYNC B1 ;  /* 0x0000000000017941 */ /* 0x000fea0003800000 */
.L_x_94:
        /* <DEDUP_REMOVED lines=9> */
.L_x_97:
[----:B------:R-:W-:Y:S05]  /*5a00*/  BSYNC B1 ;  /* 0x0000000000017941 */ /* 0x000fea0003800000 */
.L_x_96:
        /* <DEDUP_REMOVED lines=9> */
.L_x_99:
[----:B------:R-:W-:Y:S05]  /*5aa0*/  BSYNC B1 ;  /* 0x0000000000017941 */ /* 0x000fea0003800000 */
.L_x_98:
        /* <DEDUP_REMOVED lines=9> */
.L_x_101:
[----:B------:R-:W-:Y:S05]  /*5b40*/  BSYNC B1 ;  /* 0x0000000000017941 */ /* 0x000fea0003800000 */
.L_x_100:
        /* <DEDUP_REMOVED lines=9> */
.L_x_103:
[----:B------:R-:W-:Y:S05]  /*5be0*/  BSYNC B1 ;  /* 0x0000000000017941 */ /* 0x000fea0003800000 */
.L_x_102:
        /* <DEDUP_REMOVED lines=9> */
.L_x_105:
[----:B------:R-:W-:Y:S05]  /*5c80*/  BSYNC B1 ;  /* 0x0000000000017941 */ /* 0x000fea0003800000 */
.L_x_104:
        /* <DEDUP_REMOVED lines=9> */
.L_x_107:
[----:B------:R-:W-:Y:S05]  /*5d20*/  BSYNC B1 ;  /* 0x0000000000017941 */ /* 0x000fea0003800000 */
.L_x_106:
        /* <DEDUP_REMOVED lines=9> */
.L_x_109:
[----:B------:R-:W-:Y:S05]  /*5dc0*/  BSYNC B1 ;  /* 0x0000000000017941 */ /* 0x000fea0003800000 */
.L_x_108:
        /* <DEDUP_REMOVED lines=9> */
.L_x_111:
[----:B------:R-:W-:Y:S05]  /*5e60*/  BSYNC B1 ;  /* 0x0000000000017941 */ /* 0x000fea0003800000 */
.L_x_110:
        /* <DEDUP_REMOVED lines=9> */
.L_x_113:
[----:B------:R-:W-:Y:S05]  /*5f00*/  BSYNC B1 ;  /* 0x0000000000017941 */ /* 0x000fea0003800000 */
.L_x_112:
        /* <DEDUP_REMOVED lines=9> */
.L_x_115:
[----:B------:R-:W-:Y:S05]  /*5fa0*/  BSYNC B1 ;  /* 0x0000000000017941 */ /* 0x000fea0003800000 */
.L_x_114:
[----:B0----5:R-:W-:Y:S01]  /*5fb0*/  HADD2.F32 R5, -RZ, R162.H0_H0 ;  /* 0x200000a2ff057230 */ /* 0x021fe20000004100 */
[----:B------:R-:W-:-:S04]  /*5fc0*/  ISETP.GT.AND P5, PT, R3, 0x100, P3 ;  /* 0x000001000300780c */ /* 0x000fc80001fa4270 */
[----:B------:R-:W-:-:S04]  /*5fd0*/  FMUL R2, R5, R184 ;  /* 0x000000b805027220 */ /* 0x000fc80000400000 */
[----:B------:R-:W-:-:S05]  /*5fe0*/  FFMA R2, R143, R185, R2 ;  /* 0x000000b98f027223 */ /* 0x000fca0000000002 */
[----:B------:R-:W-:-:S05]  /*5ff0*/  F2FP.F16.F32.PACK_AB R2, RZ, R2 ;  /* 0x00000002ff02723e */ /* 0x000fca00000000ff */
[----:B------:R0:W-:Y:S04]  /*6000*/  @P4 STG.E.U16 desc[UR40][R170.64+0x32], R2 ;  /* 0x00003202aa004986 */ /* 0x0001e8000c101528 */
[----:B------:R-:W2:Y:S01]  /*6010*/  @P5 LDG.E.LTC128B.U16 R162, desc[UR40][R172.64+0x20] ;  /* 0x00002028aca25981 */ /* 0x000ea2000c1e1520 */
[C---:B------:R-:W-:Y:S01]  /*6020*/  IMAD.SHL.U32 R9, R6.reuse, 0x100, RZ ;  /* 0x0000010006097824 */ /* 0x040fe200078e00ff */
[----:B------:R-:W-:Y:S01]  /*6030*/  SHF.L.U64.HI R15, R6, 0x8, R7 ;  /* 0x00000008060f7819 */ /* 0x000fe20000010207 */
[----:B------:R-:W-:Y:S03]  /*6040*/  BSSY B1, `(.L_x_116) ;  /* 0x000000b000017945 */ /* 0x000fe60003800000 */
[----:B------:R-:W-:-:S05]  /*6050*/  IADD3 R196, P4, R9, R196, RZ ;  /* 0x000000c409c47210 */ /* 0x000fca0007f9e0ff */
[----:B------:R-:W-:Y:S01]  /*6060*/  IMAD.X R197, R15, 0x1, R201, P4 ;  /* 0x000000010fc57824 */ /* 0x000fe200020e06c9 */
[----:B------:R-:W-:Y:S01]  /*6070*/  ISETP.GT.AND P4, PT, R3, 0x100, P2 ;  /* 0x000001000300780c */ /* 0x000fe20001784270 */
[----:B--2---:R-:W-:-:S05]  /*6080*/  HADD2.F32 R5, -RZ, R162.H0_H0 ;  /* 0x200000a2ff057230 */ /* 0x004fca0000004100 */
[----:B------:R-:W-:-:S04]  /*6090*/  FMUL R5, R5, R184 ;  /* 0x000000b805057220 */ /* 0x000fc80000400000 */
[----:B------:R-:W-:-:S05]  /*60a0*/  FFMA R5, R128, R185, R5 ;  /* 0x000000b980057223 */ /* 0x000fca0000000005 */
[----:B------:R-:W-:-:S05]  /*60b0*/  F2FP.F16.F32.PACK_AB R5, RZ, R5 ;  /* 0x00000005ff05723e */ /* 0x000fca00000000ff */
[----:B------:R0:W-:Y:S01]  /*60c0*/  @P5 STG.E.U16 desc[UR40][R196.64+0x20], R5 ;  /* 0x00002005c4005986 */ /* 0x0001e2000c101528 */
[----:B------:R-:W-:Y:S05]  /*60d0*/  @!P4 BRA `(.L_x_117) ;  /* 0x000000000004c947 */ /* 0x000fea0003800000 */
[----:B------:R2:W5:Y:S02]  /*60e0*/  LDG.E.LTC128B.U16 R162, desc[UR40][R172.64+0x22] ;  /* 0x00002228aca27981 */ /* 0x000564000c1e1520 */
.L_x_117:
[----:B------:R-:W-:Y:S05]  /*60f0*/  BSYNC B1 ;  /* 0x0000000000017941 */ /* 0x000fea0003800000 */
.L_x_116:
[----:B0----5:R-:W-:Y:S01]  /*6100*/  HADD2.F32 R5, -RZ, R162.H0_H0 ;  /* 0x200000a2ff057230 */ /* 0x021fe20000004100 */
[----:B------:R-:W-:-:S04]  /*6110*/  ISETP.GT.AND P5, PT, R3, 0x108, P3 ;  /* 0x000001080300780c */ /* 0x000fc80001fa4270 */
[----:B------:R-:W-:-:S04]  /*6120*/  FMUL R2, R5, R184 ;  /* 0x000000b805027220 */ /* 0x000fc80000400000 */
[----:B------:R-:W-:-:S05]  /*6130*/  FFMA R2, R129, R185, R2 ;  /* 0x000000b981027223 */ /* 0x000fca0000000002 */
[----:B------:R-:W-:-:S05]  /*6140*/  F2FP.F16.F32.PACK_AB R2, RZ, R2 ;  /* 0x00000002ff02723e */ /* 0x000fca00000000ff */
[----:B------:R0:W-:Y:S04]  /*6150*/  @P4 STG.E.U16 desc[UR40][R196.64+0x22], R2 ;  /* 0x00002202c4004986 */ /* 0x0001e8000c101528 */
[----:B------:R-:W3:Y:S01]  /*6160*/  @P5 LDG.E.LTC128B.U16 R162, desc[UR40][R194.64+0x20] ;  /* 0x00002028c2a25981 */ /* 0x000ee2000c1e1520 */
[----:B------:R-:W-:Y:S01]  /*6170*/  IADD3 R4, P4, R209, R196, RZ ;  /* 0x000000c4d1047210 */ /* 0x000fe20007f9e0ff */
[----:B---3--:R-:W-:-:S05]  /*6180*/  HADD2.F32 R5, -RZ, R162.H0_H0 ;  /* 0x200000a2ff057230 */ /* 0x008fca0000004100 */
[----:B------:R-:W-:-:S04]  /*6190*/  FMUL R5, R5, R184 ;  /* 0x000000b805057220 */ /* 0x000fc80000400000 */
[----:B------:R-:W-:Y:S01]  /*61a0*/  FFMA R130, R130, R185, R5 ;  /* 0x000000b982827223 */ /* 0x000fe20000000005 */
[----:B------:R-:W-:Y:S01]  /*61b0*/  IMAD.X R5, R211, 0x1, R197, P4 ;  /* 0x00000001d3057824 */ /* 0x000fe200020e06c5 */
[----:B------:R-:W-:-:S03]  /*61c0*/  ISETP.GT.AND P4, PT, R3, 0x108, P2 ;  /* 0x000001080300780c */ /* 0x000fc60001784270 */
[----:B------:R-:W-:-:S05]  /*61d0*/  F2FP.F16.F32.PACK_AB R130, RZ, R130 ;  /* 0x00000082ff82723e */ /* 0x000fca00000000ff */
[----:B------:R3:W-:Y:S05]  /*61e0*/  @P5 STG.E.U16 desc[UR40][R4.64+0x20], R130 ;  /* 0x0000208204005986 */ /* 0x0007ea000c101528 */
[----:B------:R-:W4:Y:S01]  /*61f0*/  @P4 LDG.E.LTC128B.U16 R162, desc[UR40][R194.64+0x22] ;  /* 0x00002228c2a24981 */ /* 0x000f22000c1e1520 */
[----:B------:R-:W-:Y:S01]  /*6200*/  IADD3 R6, P5, R196, R209, RZ ;  /* 0x000000d1c4067210 */ /* 0x000fe20007fbe0ff */
[----:B------:R-:W-:Y:S01]  /*6210*/  BSSY B1, `(.L_x_118) ;  /* 0x000000a000017945 */ /* 0x000fe20003800000 */
[----:B----4-:R-:W-:-:S05]  /*6220*/  HADD2.F32 R7, -RZ, R162.H0_H0 ;  /* 0x200000a2ff077230 */ /* 0x010fca0000004100 */
[----:B0-----:R-:W-:Y:S01]  /*6230*/  FMUL R2, R7, R184 ;  /* 0x000000b807027220 */ /* 0x001fe20000400000 */
[----:B------:R-:W-:Y:S01]  /*6240*/  IMAD.X R7, R197, 0x1, R211, P5 ;  /* 0x00000001c5077824 */ /* 0x000fe200028e06d3 */
[----:B------:R-:W-:Y:S02]  /*6250*/  ISETP.GT.AND P5, PT, R3, 0x100, P1 ;  /* 0x000001000300780c */ /* 0x000fe40000fa4270 */
[----:B------:R-:W-:-:S05]  /*6260*/  FFMA R2, R131, R185, R2 ;  /* 0x000000b983027223 */ /* 0x000fca0000000002 */
[----:B------:R-:W-:-:S05]  /*6270*/  F2FP.F16.F32.PACK_AB R2, RZ, R2 ;  /* 0x00000002ff02723e */ /* 0x000fca00000000ff */
[----:B------:R3:W-:Y:S01]  /*6280*/  @P4 STG.E.U16 desc[UR40][R6.64+0x22], R2 ;  /* 0x0000220206004986 */ /* 0x0007e2000c101528 */
[----:B------:R-:W-:Y:S05]  /*6290*/  @!P5 BRA `(.L_x_119) ;  /* 0x000000000004d947 */ /* 0x000fea0003800000 */
[----:B------:R0:W5:Y:S02]  /*62a0*/  LDG.E.LTC128B.U16 R162, desc[UR40][R172.64+0x30] ;  /* 0x00003028aca27981 */ /* 0x000164000c1e1520 */
.L_x_119:
[----:B------:R-:W-:Y:S05]  /*62b0*/  BSYNC B1 ;  /* 0x0000000000017941 */ /* 0x000fea0003800000 */
.L_x_118:
[----:B---3-5:R-:W-:Y:S01]  /*62c0*/  HADD2.F32 R7, -RZ, R162.H0_H0 ;  /* 0x200000a2ff077230 */ /* 0x028fe20000004100 */
        /* <DEDUP_REMOVED lines=8> */
.L_x_121:
[----:B------:R-:W-:Y:S05]  /*6350*/  BSYNC B1 ;  /* 0x0000000000017941 */ /* 0x000fea0003800000 */
.L_x_120:
        /* <DEDUP_REMOVED lines=9> */
.L_x_123:
[----:B------:R-:W-:Y:S05]  /*63f0*/  BSYNC B1 ;  /* 0x0000000000017941 */ /* 0x000fea0003800000 */
.L_x_122:
        /* <DEDUP_REMOVED lines=9> */
.L_x_125:
[----:B------:R-:W-:Y:S05]  /*6490*/  BSYNC B1 ;  /* 0x0000000000017941 */ /* 0x000fea0003800000 */
.L_x_124:
[----:B0----5:R-:W-:Y:S01]  /*64a0*/  HADD2.F32 R7, -RZ, R162.H0_H0 ;  /* 0x200000a2ff077230 */ /* 0x021fe20000004100 */
[----:B------:R-:W-:Y:S01]  /*64b0*/  ISETP.GT.AND P5, PT, R3, 0x180, P3 ;  /* 0x000001800300780c */ /* 0x000fe20001fa4270 */
[----:B------:R-:W-:Y:S03]  /*64c0*/  BSSY B1, `(.L_x_126) ;  /* 0x0000007000017945 */ /* 0x000fe60003800000 */
[----:B---3--:R-:W-:-:S04]  /*64d0*/  FMUL R2, R7, R184 ;  /* 0x000000b807027220 */ /* 0x008fc80000400000 */
[----:B------:R-:W-:-:S05]  /*64e0*/  FFMA R2, R135, R185, R2 ;  /* 0x000000b987027223 */ /* 0x000fca0000000002 */
[----:B------:R-:W-:-:S05]  /*64f0*/  F2FP.F16.F32.PACK_AB R2, RZ, R2 ;  /* 0x00000002ff02723e */ /* 0x000fca00000000ff */
[----:B------:R0:W-:Y:S01]  /*6500*/  @P4 STG.E.U16 desc[UR40][R4.64+0x32], R2 ;  /* 0x0000320204004986 */ /* 0x0001e2000c101528 */
[----:B------:R-:W-:Y:S05]  /*6510*/  @!P5 BRA `(.L_x_127) ;  /* 0x000000000004d947 */ /* 0x000fea0003800000 */
[----:B------:R3:W5:Y:S02]  /*6520*/  LDG.E.LTC128B.U16 R162, desc[UR40][R12.64+0x20] ;  /* 0x000020280ca27981 */ /* 0x000764000c1e1520 */
.L_x_127:
[----:B------:R-:W-:Y:S05]  /*6530*/  BSYNC B1 ;  /* 0x0000000000017941 */ /* 0x000fea0003800000 */
.L_x_126:
[----:B-----5:R-:W-:Y:S01]  /*6540*/  HADD2.F32 R7, -RZ, R162.H0_H0 ;  /* 0x200000a2ff077230 */ /* 0x020fe20000004100 */
[----:B------:R-:W-:Y:S01]  /*6550*/  IADD3 R6, P4, R9, R196, RZ ;  /* 0x000000c409067210 */ /* 0x000fe20007f9e0ff */
[----:B------:R-:W-:Y:S03]  /*6560*/  BSSY B1, `(.L_x_128) ;  /* 0x0000009000017945 */ /* 0x000fe60003800000 */
[----:B------:R-:W-:-:S04]  /*6570*/  FMUL R7, R7, R184 ;  /* 0x000000b807077220 */ /* 0x000fc80000400000 */
[----:B------:R-:W-:Y:S01]  /*6580*/  FFMA R120, R120, R185, R7 ;  /* 0x000000b978787223 */ /* 0x000fe20000000007 */
[----:B------:R-:W-:Y:S01]  /*6590*/  IMAD.X R7, R15, 0x1, R197, P4 ;  /* 0x000000010f077824 */ /* 0x000fe200020e06c5 */
[----:B------:R-:W-:-:S03]  /*65a0*/  ISETP.GT.AND P4, PT, R3, 0x180, P2 ;  /* 0x000001800300780c */ /* 0x000fc60001784270 */
[----:B------:R-:W-:-:S05]  /*65b0*/  F2FP.F16.F32.PACK_AB R120, RZ, R120 ;  /* 0x00000078ff78723e */ /* 0x000fca00000000ff */
[----:B------:R0:W-:Y:S05]  /*65c0*/  @P5 STG.E.U16 desc[UR40][R6.64+0x20], R120 ;  /* 0x0000207806005986 */ /* 0x0001ea000c101528 */
[----:B------:R-:W-:Y:S05]  /*65d0*/  @!P4 BRA `(.L_x_129) ;  /* 0x000000000004c947 */ /* 0x000fea0003800000 */
[----:B------:R0:W5:Y:S02]  /*65e0*/  LDG.E.LTC128B.U16 R162, desc[UR40][R12.64+0x22] ;  /* 0x000022280ca27981 */ /* 0x000164000c1e1520 */
.L_x_129:
[----:B------:R-:W-:Y:S05]  /*65f0*/  BSYNC B1 ;  /* 0x0000000000017941 */ /* 0x000fea0003800000 */
.L_x_128:
[----:B-----5:R-:W-:Y:S01]  /*6600*/  HADD2.F32 R19, -RZ, R162.H0_H0 ;  /* 0x200000a2ff137230 */ /* 0x020fe20000004100 */
[----:B------:R-:W-:Y:S01]  /*6610*/  ISETP.GT.AND P3, PT, R3, 0x188, P3 ;  /* 0x000001880300780c */ /* 0x000fe20001f64270 */
[----:B------:R-:W-:Y:S03]  /*6620*/  BSSY B1, `(.L_x_130) ;  /* 0x0000007000017945 */ /* 0x000fe60003800000 */
[----:B0-----:R-:W-:-:S04]  /*6630*/  FMUL R2, R19, R184 ;  /* 0x000000b813027220 */ /* 0x001fc80000400000 */
[----:B------:R-:W-:-:S05]  /*6640*/  FFMA R2, R121, R185, R2 ;  /* 0x000000b979027223 */ /* 0x000fca0000000002 */
[----:B------:R-:W-:-:S05]  /*6650*/  F2FP.F16.F32.PACK_AB R2, RZ, R2 ;  /* 0x00000002ff02723e */ /* 0x000fca00000000ff */
[----:B------:R0:W-:Y:S01]  /*6660*/  @P4 STG.E.U16 desc[UR40][R6.64+0x22], R2 ;  /* 0x0000220206004986 */ /* 0x0001e2000c101528 */
[----:B------:R-:W-:Y:S05]  /*6670*/  @!P3 BRA `(.L_x_131) ;  /* 0x000000000004b947 */ /* 0x000fea0003800000 */
[----:B------:R0:W5:Y:S02]  /*6680*/  LDG.E.LTC128B.U16 R162, desc[UR40][R10.64+0x20] ;  /* 0x000020280aa27981 */ /* 0x000164000c1e1520 */
.L_x_131:
[----:B------:R-:W-:Y:S05]  /*6690*/  BSYNC B1 ;  /* 0x0000000000017941 */ /* 0x000fea0003800000 */
.L_x_130:
[----:B-----5:R-:W-:Y:S01]  /*66a0*/  HADD2.F32 R19, -RZ, R162.H0_H0 ;  /* 0x200000a2ff137230 */ /* 0x020fe20000004100 */
[----:B------:R-:W-:Y:S01]  /*66b0*/  IADD3 R120, P4, R209, R6, RZ ;  /* 0x00000006d1787210 */ /* 0x000fe20007f9e0ff */
[----:B------:R-:W-:Y:S01]  /*66c0*/  BSSY B1, `(.L_x_132) ;  /* 0x0000009000017945 */ /* 0x000fe20003800000 */
[----:B------:R-:W-:Y:S02]  /*66d0*/  ISETP.GT.AND P2, PT, R3, 0x188, P2 ;  /* 0x000001880300780c */ /* 0x000fe40001744270 */
[----:B------:R-:W-:Y:S01]  /*66e0*/  FMUL R19, R19, R184 ;  /* 0x000000b813137220 */ /* 0x000fe20000400000 */
[----:B------:R-:W-:-:S03]  /*66f0*/  IMAD.X R121, R211, 0x1, R7, P4 ;  /* 0x00000001d3797824 */ /* 0x000fc600020e0607 */
[----:B------:R-:W-:-:S05]  /*6700*/  FFMA R19, R122, R185, R19 ;  /* 0x000000b97a137223 */ /* 0x000fca0000000013 */
[----:B------:R-:W-:-:S05]  /*6710*/  F2FP.F16.F32.PACK_AB R19, RZ, R19 ;  /* 0x00000013ff13723e */ /* 0x000fca00000000ff */
[----:B------:R0:W-:Y:S01]  /*6720*/  @P3 STG.E.U16 desc[UR40][R120.64+0x20], R19 ;  /* 0x0000201378003986 */ /* 0x0001e2000c101528 */
[----:B------:R-:W-:Y:S05]  /*6730*/  @!P2 BRA `(.L_x_133) ;  /* 0x000000000004a947 */ /* 0x000fea0003800000 */
[----:B------:R0:W5:Y:S02]  /*6740*/  LDG.E.LTC128B.U16 R162, desc[UR40][R10.64+0x22] ;  /* 0x000022280aa27981 */ /* 0x000164000c1e1520 */
.L_x_133:
[----:B------:R-:W-:Y:S05]  /*6750*/  BSYNC B1 ;  /* 0x0000000000017941 */ /* 0x000fea0003800000 */
.L_x_132:
[----:B0----5:R-:W-:Y:S01]  /*6760*/  HADD2.F32 R19, -RZ, R162.H0_H0 ;  /* 0x200000a2ff137230 */ /* 0x021fe20000004100 */
[----:B------:R-:W-:Y:S01]  /*6770*/  IADD3 R8, P4, P5, R209, R196, R9 ;  /* 0x000000c4d1087210 */ /* 0x000fe20007d9e009 */
[----:B------:R-:W-:Y:S01]  /*6780*/  BSSY B1, `(.L_x_134) ;  /* 0x0000009000017945 */ /* 0x000fe20003800000 */
[----:B------:R-:W-:Y:S02]  /*6790*/  ISETP.GT.AND P3, PT, R3, 0x180, P1 ;  /* 0x000001800300780c */ /* 0x000fe40000f64270 */
[----:B------:R-:W-:Y:S01]  /*67a0*/  FMUL R2, R19, R184 ;  /* 0x000000b813027220 */ /* 0x000fe20000400000 */
[----:B------:R-:W-:-:S03]  /*67b0*/  IADD3.X R9, R211, R197, R15, P4, P5 ;  /* 0x000000c5d3097210 */ /* 0x000fc600027ea40f */
[----:B------:R-:W-:-:S05]  /*67c0*/  FFMA R2, R123, R185, R2 ;  /* 0x000000b97b027223 */ /* 0x000fca0000000002 */
[----:B------:R-:W-:-:S05]  /*67d0*/  F2FP.F16.F32.PACK_AB R2, RZ, R2 ;  /* 0x00000002ff02723e */ /* 0x000fca00000000ff */
[----:B------:R0:W-:Y:S01]  /*67e0*/  @P2 STG.E.U16 desc[UR40][R8.64+0x22], R2 ;  /* 0x0000220208002986 */ /* 0x0001e2000c101528 */
[----:B------:R-:W-:Y:S05]  /*67f0*/  @!P3 BRA `(.L_x_135) ;  /* 0x000000000004b947 */ /* 0x000fea0003800000 */
[----:B------:R0:W5:Y:S02]  /*6800*/  LDG.E.LTC128B.U16 R162, desc[UR40][R12.64+0x30] ;  /* 0x000030280ca27981 */ /* 0x000164000c1e1520 */
.L_x_135:
[----:B------:R-:W-:Y:S05]  /*6810*/  BSYNC B1 ;  /* 0x0000000000017941 */ /* 0x000fea0003800000 */
.L_x_134:
        /* <DEDUP_REMOVED lines=9> */
.L_x_137:
[----:B------:R-:W-:Y:S05]  /*68b0*/  BSYNC B1 ;  /* 0x0000000000017941 */ /* 0x000fea0003800000 */
.L_x_136:
        /* <DEDUP_REMOVED lines=9> */
.L_x_139:
[----:B------:R-:W-:Y:S05]  /*6950*/  BSYNC B1 ;  /* 0x0000000000017941 */ /* 0x000fea0003800000 */
.L_x_138:
[----:B-----5:R-:W-:Y:S01]  /*6960*/  HADD2.F32 R9, -RZ, R162.H0_H0 ;  /* 0x200000a2ff097230 */ /* 0x020fe20000004100 */
[----:B------:R-:W-:Y:S01]  /*6970*/  ISETP.GT.AND P0, PT, R3, 0x188, P0 ;  /* 0x000001880300780c */ /* 0x000fe20000704270 */
[----:B------:R-:W-:Y:S01]  /*6980*/  IMAD.MOV.U32 R8, RZ, RZ, R120 ;  /* 0x000000ffff087224 */ /* 0x000fe200078e0078 */
[----:B------:R-:W-:Y:S02]  /*6990*/  BSSY B1, `(.L_x_140) ;  /* 0x0000009000017945 */ /* 0x000fe40003800000 */
[----:B------:R-:W-:-:S04]  /*69a0*/  FMUL R9, R9, R184 ;  /* 0x000000b809097220 */ /* 0x000fc80000400000 */
[----:B------:R-:W-:-:S05]  /*69b0*/  FFMA R9, R126, R185, R9 ;  /* 0x000000b97e097223 */ /* 0x000fca0000000009 */
[----:B------:R-:W-:-:S04]  /*69c0*/  F2FP.F16.F32.PACK_AB R9, RZ, R9 ;  /* 0x00000009ff09723e */ /* 0x000fc800000000ff */
[----:B0-----:R-:W-:Y:S01]  /*69d0*/  PRMT R2, R9, 0x7610, R2 ;  /* 0x0000761009027816 */ /* 0x001fe20000000002 */
[----:B------:R-:W-:-:S05]  /*69e0*/  IMAD.MOV.U32 R9, RZ, RZ, R121 ;  /* 0x000000ffff097224 */ /* 0x000fca00078e0079 */
[----:B------:R0:W-:Y:S01]  /*69f0*/  @P1 STG.E.U16 desc[UR40][R8.64+0x30], R2 ;  /* 0x0000300208001986 */ /* 0x0001e2000c101528 */
[----:B------:R-:W-:Y:S05]  /*6a00*/  @!P0 BRA `(.L_x_141) ;  /* 0x0000000000048947 */ /* 0x000fea0003800000 */
[----:B------:R0:W5:Y:S02]  /*6a10*/  LDG.E.LTC128B.U16 R162, desc[UR40][R10.64+0x32] ;  /* 0x000032280aa27981 */ /* 0x000164000c1e1520 */
.L_x_141:
[----:B------:R-:W-:Y:S05]  /*6a20*/  BSYNC B1 ;  /* 0x0000000000017941 */ /* 0x000fea0003800000 */
.L_x_140:
[----:B-----5:R-:W-:Y:S01]  /*6a30*/  HADD2.F32 R15, -RZ, R162.H0_H0 ;  /* 0x200000a2ff0f7230 */ /* 0x020fe20000004100 */
[----:B------:R-:W-:Y:S01]  /*6a40*/  ISETP.GT.AND P3, PT, R0, 0x20, PT ;  /* 0x000000200000780c */ /* 0x000fe20003f64270 */
[----:B------:R-:W-:Y:S03]  /*6a50*/  BSSY B1, `(.L_x_142) ;  /* 0x0000008000017945 */ /* 0x000fe60003800000 */
[----:B0-----:R-:W-:Y:S01]  /*6a60*/  FMUL R2, R15, R184 ;  /* 0x000000b80f027220 */ /* 0x001fe20000400000 */
[----:B------:R-:W-:-:S03]  /*6a70*/  ISETP.GT.AND P1, PT, R3, RZ, P3 ;  /* 0x000000ff0300720c */ /* 0x000fc60001f24270 */
[----:B------:R-:W-:-:S05]  /*6a80*/  FFMA R2, R127, R185, R2 ;  /* 0x000000b97f027223 */ /* 0x000fca0000000002 */
[----:B------:R-:W-:-:S05]  /*6a90*/  F2FP.F16.F32.PACK_AB R2, RZ, R2 ;  /* 0x00000002ff02723e */ /* 0x000fca00000000ff */
[----:B------:R0:W-:Y:S01]  /*6aa0*/  @P0 STG.E.U16 desc[UR40][R8.64+0x32], R2 ;  /* 0x0000320208000986 */ /* 0x0001e2000c101528 */
[----:B------:R-:W-:Y:S05]  /*6ab0*/  @!P1 BRA `(.L_x_143) ;  /* 0x0000000000049947 */ /* 0x000fea0003800000 */
[----:B------:R0:W5:Y:S02]  /*6ac0*/  LDG.E.LTC128B.U16 R162, desc[UR40][R186.64+0x40] ;  /* 0x00004028baa27981 */ /* 0x000164000c1e1520 */
.L_x_143:
[----:B------:R-:W-:Y:S05]  /*6ad0*/  BSYNC B1 ;  /* 0x0000000000017941 */ /* 0x000fea0003800000 */
.L_x_142:
        /* <DEDUP_REMOVED lines=10> */
.L_x_145:
[----:B------:R-:W-:Y:S05]  /*6b80*/  BSYNC B1 ;  /* 0x0000000000017941 */ /* 0x000fea0003800000 */
.L_x_144:
        /* <DEDUP_REMOVED lines=9> */
.L_x_147:
[----:B------:R-:W-:Y:S05]  /*6c20*/  BSYNC B1 ;  /* 0x0000000000017941 */ /* 0x000fea0003800000 */
.L_x_146:
        /* <DEDUP_REMOVED lines=9> */
.L_x_149:
[----:B------:R-:W-:Y:S05]  /*6cc0*/  BSYNC B1 ;  /* 0x0000000000017941 */ /* 0x000fea0003800000 */
.L_x_148:
        /* <DEDUP_REMOVED lines=10> */
.L_x_151:
[----:B------:R-:W-:Y:S05]  /*6d70*/  BSYNC B1 ;  /* 0x0000000000017941 */ /* 0x000fea0003800000 */
.L_x_150:
        /* <DEDUP_REMOVED lines=10> */
.L_x_153:
[----:B------:R-:W-:Y:S05]  /*6e20*/  BSYNC B1 ;  /* 0x0000000000017941 */ /* 0x000fea0003800000 */
.L_x_152:
        /* <DEDUP_REMOVED lines=9> */
.L_x_155:
[----:B------:R-:W-:Y:S05]  /*6ec0*/  BSYNC B1 ;  /* 0x0000000000017941 */ /* 0x000fea0003800000 */
.L_x_154:
        /* <DEDUP_REMOVED lines=9> */
.L_x_157:
[----:B------:R-:W-:Y:S05]  /*6f60*/  BSYNC B1 ;  /* 0x0000000000017941 */ /* 0x000fea0003800000 */
.L_x_156:
        /* <DEDUP_REMOVED lines=9> */
.L_x_159:
[----:B------:R-:W-:Y:S05]  /*7000*/  BSYNC B1 ;  /* 0x0000000000017941 */ /* 0x000fea0003800000 */
.L_x_158:
        /* <DEDUP_REMOVED lines=9> */
.L_x_161:
[----:B------:R-:W-:Y:S05]  /*70a0*/  BSYNC B1 ;  /* 0x0000000000017941 */ /* 0x000fea0003800000 */
.L_x_160:
        /* <DEDUP_REMOVED lines=9> */
.L_x_163:
[----:B------:R-:W-:Y:S05]  /*7140*/  BSYNC B1 ;  /* 0x0000000000017941 */ /* 0x000fea0003800000 */
.L_x_162:
        /* <DEDUP_REMOVED lines=9> */
.L_x_165:
[----:B------:R-:W-:Y:S05]  /*71e0*/  BSYNC B1 ;  /* 0x0000000000017941 */ /* 0x000fea0003800000 */
.L_x_164:
        /* <DEDUP_REMOVED lines=9> */
.L_x_167:
[----:B------:R-:W-:Y:S05]  /*7280*/  BSYNC B1 ;  /* 0x0000000000017941 */ /* 0x000fea0003800000 */
.L_x_166:
        /* <DEDUP_REMOVED lines=9> */
.L_x_169:
[----:B------:R-:W-:Y:S05]  /*7320*/  BSYNC B1 ;  /* 0x0000000000017941 */ /* 0x000fea0003800000 */
.L_x_168:
        /* <DEDUP_REMOVED lines=9> */
.L_x_171:
[----:B------:R-:W-:Y:S05]  /*73c0*/  BSYNC B1 ;  /* 0x0000000000017941 */ /* 0x000fea0003800000 */
.L_x_170:
        /* <DEDUP_REMOVED lines=9> */
.L_x_173:
[----:B------:R-:W-:Y:S05]  /*7460*/  BSYNC B1 ;  /* 0x0000000000017941 */ /* 0x000fea0003800000 */
.L_x_172:
        /* <DEDUP_REMOVED lines=9> */
.L_x_175:
[----:B------:R-:W-:Y:S05]  /*7500*/  BSYNC B1 ;  /* 0x0000000000017941 */ /* 0x000fea0003800000 */
.L_x_174:
        /* <DEDUP_REMOVED lines=9> */
.L_x_177:
[----:B------:R-:W-:Y:S05]  /*75a0*/  BSYNC B1 ;  /* 0x0000000000017941 */ /* 0x000fea0003800000 */
.L_x_176:
        /* <DEDUP_REMOVED lines=9> */
.L_x_179:
[----:B------:R-:W-:Y:S05]  /*7640*/  BSYNC B1 ;  /* 0x0000000000017941 */ /* 0x000fea0003800000 */
.L_x_178:
        /* <DEDUP_REMOVED lines=9> */
.L_x_181:
[----:B------:R-:W-:Y:S05]  /*76e0*/  BSYNC B1 ;  /* 0x0000000000017941 */ /* 0x000fea0003800000 */
.L_x_180:
        /* <DEDUP_REMOVED lines=9> */
.L_x_183:
[----:B------:R-:W-:Y:S05]  /*7780*/  BSYNC B1 ;  /* 0x0000000000017941 */ /* 0x000fea0003800000 */
.L_x_182:
        /* <DEDUP_REMOVED lines=9> */
.L_x_185:
[----:B------:R-:W-:Y:S05]  /*7820*/  BSYNC B1 ;  /* 0x0000000000017941 */ /* 0x000fea0003800000 */
.L_x_184:
        /* <DEDUP_REMOVED lines=9> */
.L_x_187:
[----:B------:R-:W-:Y:S05]  /*78c0*/  BSYNC B1 ;  /* 0x0000000000017941 */ /* 0x000fea0003800000 */
.L_x_186:
        /* <DEDUP_REMOVED lines=9> */
.L_x_189:
[----:B------:R-:W-:Y:S05]  /*7960*/  BSYNC B1 ;  /* 0x0000000000017941 */ /* 0x000fea0003800000 */
.L_x_188:
        /* <DEDUP_REMOVED lines=9> */
.L_x_191:
[----:B------:R-:W-:Y:S05]  /*7a00*/  BSYNC B1 ;  /* 0x0000000000017941 */ /* 0x000fea0003800000 */
.L_x_190:
        /* <DEDUP_REMOVED lines=9> */
.L_x_193:
[----:B------:R-:W-:Y:S05]  /*7aa0*/  BSYNC B1 ;  /* 0x0000000000017941 */ /* 0x000fea0003800000 */
.L_x_192:
        /* <DEDUP_REMOVED lines=9> */
.L_x_195:
[----:B------:R-:W-:Y:S05]  /*7b40*/  BSYNC B1 ;  /* 0x0000000000017941 */ /* 0x000fea0003800000 */
.L_x_194:
        /* <DEDUP_REMOVED lines=9> */
.L_x_197:
[----:B------:R-:W-:Y:S05]  /*7be0*/  BSYNC B1 ;  /* 0x0000000000017941 */ /* 0x000fea0003800000 */
.L_x_196:
        /* <DEDUP_REMOVED lines=9> */
.L_x_199:
[----:B------:R-:W-:Y:S05]  /*7c80*/  BSYNC B1 ;  /* 0x0000000000017941 */ /* 0x000fea0003800000 */
.L_x_198:
        /* <DEDUP_REMOVED lines=9> */
.L_x_201:
[----:B------:R-:W-:Y:S05]  /*7d20*/  BSYNC B1 ;  /* 0x0000000000017941 */ /* 0x000fea0003800000 */
.L_x_200:
        /* <DEDUP_REMOVED lines=9> */
.L_x_203:
[----:B------:R-:W-:Y:S05]  /*7dc0*/  BSYNC B1 ;  /* 0x0000000000017941 */ /* 0x000fea0003800000 */
.L_x_202:
        /* <DEDUP_REMOVED lines=9> */
.L_x_205:
[----:B------:R-:W-:Y:S05]  /*7e60*/  BSYNC B1 ;  /* 0x0000000000017941 */ /* 0x000fea0003800000 */
.L_x_204:
        /* <DEDUP_REMOVED lines=10> */
.L_x_207:
[----:B------:R-:W-:Y:S05]  /*7f10*/  BSYNC B1 ;  /* 0x0000000000017941 */ /* 0x000fea0003800000 */
.L_x_206:
        /* <DEDUP_REMOVED lines=10> */
.L_x_209:
[----:B------:R-:W-:Y:S05]  /*7fc0*/  BSYNC B1 ;  /* 0x0000000000017941 */ /* 0x000fea0003800000 */
.L_x_208:
        /* <DEDUP_REMOVED lines=9> */
.L_x_211:
[----:B------:R-:W-:Y:S05]  /*8060*/  BSYNC B1 ;  /* 0x0000000000017941 */ /* 0x000fea0003800000 */
.L_x_210:
        /* <DEDUP_REMOVED lines=9> */
.L_x_213:
[----:B------:R-:W-:Y:S05]  /*8100*/  BSYNC B1 ;  /* 0x0000000000017941 */ /* 0x000fea0003800000 */
.L_x_212:
        /* <DEDUP_REMOVED lines=10> */
.L_x_215:
[----:B------:R-:W-:Y:S05]  /*81b0*/  BSYNC B1 ;  /* 0x0000000000017941 */ /* 0x000fea0003800000 */
.L_x_214:
        /* <DEDUP_REMOVED lines=10> */
.L_x_217:
[----:B------:R-:W-:Y:S05]  /*8260*/  BSYNC B1 ;  /* 0x0000000000017941 */ /* 0x000fea0003800000 */
.L_x_216:
        /* <DEDUP_REMOVED lines=9> */
.L_x_219:
[----:B------:R-:W-:Y:S05]  /*8300*/  BSYNC B1 ;  /* 0x0000000000017941 */ /* 0x000fea0003800000 */
.L_x_218:
        /* <DEDUP_REMOVED lines=9> */
.L_x_221:
[----:B------:R-:W-:Y:S05]  /*83a0*/  BSYNC B1 ;  /* 0x0000000000017941 */ /* 0x000fea0003800000 */
.L_x_220:
        /* <DEDUP_REMOVED lines=9> */
.L_x_223:
[----:B------:R-:W-:Y:S05]  /*8440*/  BSYNC B1 ;  /* 0x0000000000017941 */ /* 0x000fea0003800000 */
.L_x_222:
        /* <DEDUP_REMOVED lines=9> */
.L_x_225:
[----:B------:R-:W-:Y:S05]  /*84e0*/  BSYNC B1 ;  /* 0x0000000000017941 */ /* 0x000fea0003800000 */
.L_x_224:
        /* <DEDUP_REMOVED lines=9> */
.L_x_227:
[----:B------:R-:W-:Y:S05]  /*8580*/  BSYNC B1 ;  /* 0x0000000000017941 */ /* 0x000fea0003800000 */
.L_x_226:
        /* <DEDUP_REMOVED lines=9> */
.L_x_229:
[----:B------:R-:W-:Y:S05]  /*8620*/  BSYNC B1 ;  /* 0x0000000000017941 */ /* 0x000fea0003800000 */
.L_x_228:
        /* <DEDUP_REMOVED lines=9> */
.L_x_231:
[----:B------:R-:W-:Y:S05]  /*86c0*/  BSYNC B1 ;  /* 0x0000000000017941 */ /* 0x000fea0003800000 */
.L_x_230:
        /* <DEDUP_REMOVED lines=9> */
.L_x_233:
[----:B------:R-:W-:Y:S05]  /*8760*/  BSYNC B1 ;  /* 0x0000000000017941 */ /* 0x000fea0003800000 */
.L_x_232:
        /* <DEDUP_REMOVED lines=9> */
.L_x_235:
[----:B------:R-:W-:Y:S05]  /*8800*/  BSYNC B1 ;  /* 0x0000000000017941 */ /* 0x000fea0003800000 */
.L_x_234:
        /* <DEDUP_REMOVED lines=9> */
.L_x_237:
[----:B------:R-:W-:Y:S05]  /*88a0*/  BSYNC B1 ;  /* 0x0000000000017941 */ /* 0x000fea0003800000 */
.L_x_236:
        /* <DEDUP_REMOVED lines=9> */
.L_x_239:
[----:B------:R-:W-:Y:S05]  /*8940*/  BSYNC B1 ;  /* 0x0000000000017941 */ /* 0x000fea0003800000 */
.L_x_238:
        /* <DEDUP_REMOVED lines=9> */
.L_x_241:
[----:B------:R-:W-:Y:S05]  /*89e0*/  BSYNC B1 ;  /* 0x0000000000017941 */ /* 0x000fea0003800000 */
.L_x_240:
        /* <DEDUP_REMOVED lines=9> */
.L_x_243:
[----:B------:R-:W-:Y:S05]  /*8a80*/  BSYNC B1 ;  /* 0x0000000000017941 */ /* 0x000fea0003800000 */
.L_x_242:
        /* <DEDUP_REMOVED lines=9> */
.L_x_245:
[----:B------:R-:W-:Y:S05]  /*8b20*/  BSYNC B1 ;  /* 0x0000000000017941 */ /* 0x000fea0003800000 */
.L_x_244:
        /* <DEDUP_REMOVED lines=9> */
.L_x_247:
[----:B------:R-:W-:Y:S05]  /*8bc0*/  BSYNC B1 ;  /* 0x0000000000017941 */ /* 0x000fea0003800000 */
.L_x_246:
        /* <DEDUP_REMOVED lines=9> */
.L_x_249:
[----:B------:R-:W-:Y:S05]  /*8c60*/  BSYNC B1 ;  /* 0x0000000000017941 */ /* 0x000fea0003800000 */
.L_x_248:
        /* <DEDUP_REMOVED lines=9> */
.L_x_251:
[----:B------:R-:W-:Y:S05]  /*8d00*/  BSYNC B1 ;  /* 0x0000000000017941 */ /* 0x000fea0003800000 */
.L_x_250:
        /* <DEDUP_REMOVED lines=9> */
.L_x_253:
[----:B------:R-:W-:Y:S05]  /*8da0*/  BSYNC B1 ;  /* 0x0000000000017941 */ /* 0x000fea0003800000 */
.L_x_252:
        /* <DEDUP_REMOVED lines=9> */
.L_x_255:
[----:B------:R-:W-:Y:S05]  /*8e40*/  BSYNC B1 ;  /* 0x0000000000017941 */ /* 0x000fea0003800000 */
.L_x_254:
        /* <DEDUP_REMOVED lines=9> */
.L_x_257:
[----:B------:R-:W-:Y:S05]  /*8ee0*/  BSYNC B1 ;  /* 0x0000000000017941 */ /* 0x000fea0003800000 */
.L_x_256:
        /* <DEDUP_REMOVED lines=9> */
.L_x_259:
[----:B------:R-:W-:Y:S05]  /*8f80*/  BSYNC B1 ;  /* 0x0000000000017941 */ /* 0x000fea0003800000 */
.L_x_258:
        /* <DEDUP_REMOVED lines=9> */
.L_x_261:
[----:B------:R-:W-:Y:S05]  /*9020*/  BSYNC B1 ;  /* 0x0000000000017941 */ /* 0x000fea0003800000 */
.L_x_260:
        /* <DEDUP_REMOVED lines=9> */
.L_x_263:
[----:B------:R-:W-:Y:S05]  /*90c0*/  BSYNC B1 ;  /* 0x0000000000017941 */ /* 0x000fea0003800000 */
.L_x_262:
        /* <DEDUP_REMOVED lines=9> */
.L_x_265:
[----:B------:R-:W-:Y:S05]  /*9160*/  BSYNC B1 ;  /* 0x0000000000017941 */ /* 0x000fea0003800000 */
.L_x_264:
        /* <DEDUP_REMOVED lines=9> */
.L_x_267:
[----:B------:R-:W-:Y:S05]  /*9200*/  BSYNC B1 ;  /* 0x0000000000017941 */ /* 0x000fea0003800000 */
.L_x_266:
        /* <DEDUP_REMOVED lines=9> */
.L_x_269:
[----:B------:R-:W-:Y:S05]  /*92a0*/  BSYNC B1 ;  /* 0x0000000000017941 */ /* 0x000fea0003800000 */
.L_x_268:
        /* <DEDUP_REMOVED lines=10> */
.L_x_271:
[----:B------:R-:W-:Y:S05]  /*9350*/  BSYNC B1 ;  /* 0x0000000000017941 */ /* 0x000fea0003800000 */
.L_x_270:
        /* <DEDUP_REMOVED lines=10> */
.L_x_273:
[----:B------:R-:W-:Y:S05]  /*9400*/  BSYNC B1 ;  /* 0x0000000000017941 */ /* 0x000fea0003800000 */
.L_x_272:
        /* <DEDUP_REMOVED lines=9> */
.L_x_275:
[----:B------:R-:W-:Y:S05]  /*94a0*/  BSYNC B1 ;  /* 0x0000000000017941 */ /* 0x000fea0003800000 */
.L_x_274:
        /* <DEDUP_REMOVED lines=9> */
.L_x_277:
[----:B------:R-:W-:Y:S05]  /*9540*/  BSYNC B1 ;  /* 0x0000000000017941 */ /* 0x000fea0003800000 */
.L_x_276:
        /* <DEDUP_REMOVED lines=10> */
.L_x_279:
[----:B------:R-:W-:Y:S05]  /*95f0*/  BSYNC B1 ;  /* 0x0000000000017941 */ /* 0x000fea0003800000 */
.L_x_278:
        /* <DEDUP_REMOVED lines=10> */
.L_x_281:
[----:B------:R-:W-:Y:S05]  /*96a0*/  BSYNC B1 ;  /* 0x0000000000017941 */ /* 0x000fea0003800000 */
.L_x_280:
        /* <DEDUP_REMOVED lines=9> */
.L_x_283:
[----:B------:R-:W-:Y:S05]  /*9740*/  BSYNC B1 ;  /* 0x0000000000017941 */ /* 0x000fea0003800000 */
.L_x_282:
        /* <DEDUP_REMOVED lines=9> */
.L_x_285:
[----:B------:R-:W-:Y:S05]  /*97e0*/  BSYNC B1 ;  /* 0x0000000000017941 */ /* 0x000fea0003800000 */
.L_x_284:
        /* <DEDUP_REMOVED lines=9> */
.L_x_287:
[----:B------:R-:W-:Y:S05]  /*9880*/  BSYNC B1 ;  /* 0x0000000000017941 */ /* 0x000fea0003800000 */
.L_x_286:
        /* <DEDUP_REMOVED lines=9> */
.L_x_289:
[----:B------:R-:W-:Y:S05]  /*9920*/  BSYNC B1 ;  /* 0x0000000000017941 */ /* 0x000fea0003800000 */
.L_x_288:
        /* <DEDUP_REMOVED lines=9> */
.L_x_291:
[----:B------:R-:W-:Y:S05]  /*99c0*/  BSYNC B1 ;  /* 0x0000000000017941 */ /* 0x000fea0003800000 */
.L_x_290:
        /* <DEDUP_REMOVED lines=9> */
.L_x_293:
[----:B------:R-:W-:Y:S05]  /*9a60*/  BSYNC B1 ;  /* 0x0000000000017941 */ /* 0x000fea0003800000 */
.L_x_292:
        /* <DEDUP_REMOVED lines=9> */
.L_x_295:
[----:B------:R-:W-:Y:S05]  /*9b00*/  BSYNC B1 ;  /* 0x0000000000017941 */ /* 0x000fea0003800000 */
.L_x_294:
        /* <DEDUP_REMOVED lines=9> */
.L_x_297:
[----:B------:R-:W-:Y:S05]  /*9ba0*/  BSYNC B1 ;  /* 0x0000000000017941 */ /* 0x000fea0003800000 */
.L_x_296:
        /* <DEDUP_REMOVED lines=9> */
.L_x_299:
[----:B------:R-:W-:Y:S05]  /*9c40*/  BSYNC B1 ;  /* 0x0000000000017941 */ /* 0x000fea0003800000 */
.L_x_298:
        /* <DEDUP_REMOVED lines=9> */
.L_x_301:
[----:B------:R-:W-:Y:S05]  /*9ce0*/  BSYNC B1 ;  /* 0x0000000000017941 */ /* 0x000fea0003800000 */
.L_x_300:
        /* <DEDUP_REMOVED lines=9> */
.L_x_303:
[----:B------:R-:W-:Y:S05]  /*9d80*/  BSYNC B1 ;  /* 0x0000000000017941 */ /* 0x000fea0003800000 */
.L_x_302:
        /* <DEDUP_REMOVED lines=9> */
.L_x_305:
[----:B------:R-:W-:Y:S05]  /*9e20*/  BSYNC B1 ;  /* 0x0000000000017941 */ /* 0x000fea0003800000 */
.L_x_304:
        /* <DEDUP_REMOVED lines=9> */
.L_x_307:
[----:B------:R-:W-:Y:S05]  /*9ec0*/  BSYNC B1 ;  /* 0x0000000000017941 */ /* 0x000fea0003800000 */
.L_x_306:
        /* <DEDUP_REMOVED lines=9> */
.L_x_309:
[----:B------:R-:W-:Y:S05]  /*9f60*/  BSYNC B1 ;  /* 0x0000000000017941 */ /* 0x000fea0003800000 */
.L_x_308:
        /* <DEDUP_REMOVED lines=9> */
.L_x_311:
[----:B------:R-:W-:Y:S05]  /*a000*/  BSYNC B1 ;  /* 0x0000000000017941 */ /* 0x000fea0003800000 */
.L_x_310:
        /* <DEDUP_REMOVED lines=9> */
.L_x_313:
[----:B------:R-:W-:Y:S05]  /*a0a0*/  BSYNC B1 ;  /* 0x0000000000017941 */ /* 0x000fea0003800000 */
.L_x_312:
        /* <DEDUP_REMOVED lines=9> */
.L_x_315:
[----:B------:R-:W-:Y:S05]  /*a140*/  BSYNC B1 ;  /* 0x0000000000017941 */ /* 0x000fea0003800000 */
.L_x_314:
        /* <DEDUP_REMOVED lines=9> */
.L_x_317:
[----:B------:R-:W-:Y:S05]  /*a1e0*/  BSYNC B1 ;  /* 0x0000000000017941 */ /* 0x000fea0003800000 */
.L_x_316:
        /* <DEDUP_REMOVED lines=9> */
.L_x_319:
[----:B------:R-:W-:Y:S05]  /*a280*/  BSYNC B1 ;  /* 0x0000000000017941 */ /* 0x000fea0003800000 */
.L_x_318:
        /* <DEDUP_REMOVED lines=9> */
.L_x_321:
[----:B------:R-:W-:Y:S05]  /*a320*/  BSYNC B1 ;  /* 0x0000000000017941 */ /* 0x000fea0003800000 */
.L_x_320:
        /* <DEDUP_REMOVED lines=9> */
.L_x_323:
[----:B------:R-:W-:Y:S05]  /*a3c0*/  BSYNC B1 ;  /* 0x0000000000017941 */ /* 0x000fea0003800000 */
.L_x_322:
        /* <DEDUP_REMOVED lines=9> */
.L_x_325:
[----:B------:R-:W-:Y:S05]  /*a460*/  BSYNC B1 ;  /* 0x0000000000017941 */ /* 0x000fea0003800000 */
.L_x_324:
        /* <DEDUP_REMOVED lines=9> */
.L_x_327:
[----:B------:R-:W-:Y:S05]  /*a500*/  BSYNC B1 ;  /* 0x0000000000017941 */ /* 0x000fea0003800000 */
.L_x_326:
        /* <DEDUP_REMOVED lines=9> */
.L_x_329:
[----:B------:R-:W-:Y:S05]  /*a5a0*/  BSYNC B1 ;  /* 0x0000000000017941 */ /* 0x000fea0003800000 */
.L_x_328:
        /* <DEDUP_REMOVED lines=9> */
.L_x_331:
[----:B------:R-:W-:Y:S05]  /*a640*/  BSYNC B1 ;  /* 0x0000000000017941 */ /* 0x000fea0003800000 */
.L_x_330:
        /* <DEDUP_REMOVED lines=9> */
.L_x_333:
[----:B------:R-:W-:Y:S05]  /*a6e0*/  BSYNC B1 ;  /* 0x0000000000017941 */ /* 0x000fea0003800000 */
.L_x_332:
[----:B------:R-:W-:Y:S05]  /*a6f0*/  @!P0 BRA `(.L_x_334) ;  /* 0x0000002c00188947 */ /* 0x000fea0003800000 */
[----:B-----5:R-:W-:-:S05]  /*a700*/  HADD2.F32 R3, -RZ, R162.H0_H0 ;  /* 0x200000a2ff037230 */ /* 0x020fca0000004100 */
[----:B0-----:R-:W-:-:S04]  /*a710*/  FMUL R0, R3, R184 ;  /* 0x000000b803007220 */ /* 0x001fc80000400000 */
[----:B------:R-:W-:-:S05]  /*a720*/  FFMA R0, R31, R185, R0 ;  /* 0x000000b91f007223 */ /* 0x000fca0000000000 */
[----:B------:R-:W-:-:S05]  /*a730*/  F2FP.F16.F32.PACK_AB R0, RZ, R0 ;  /* 0x00000000ff00723e */ /* 0x000fca00000000ff */
[----:B------:R0:W-:Y:S01]  /*a740*/  STG.E.U16 desc[UR40][R8.64+0x92], R0 ;  /* 0x0000920008007986 */ /* 0x0001e2000c101528 */
[----:B------:R-:W-:Y:S05]  /*a750*/  BRA `(.L_x_334) ;  /* 0x0000002c00007947 */ /* 0x000fea0003800000 */
.L_x_29:
[----:B------:R-:W-:Y:S01]  /*a760*/  ULDC.64 UR4, c[0x0][0x5c0] ;  /* 0x0001700000047ab9 */ /* 0x000fe20000000a00 */
[-C--:B------:R-:W-:Y:S01]  /*a770*/  FMUL R176, R176, R185.reuse ;  /* 0x000000b9b0b07220 */ /* 0x080fe20000400000 */
[----:B------:R-:W-:Y:S01]  /*a780*/  LEA R4, P2, R186, UR4, 0x1 ;  /* 0x00000004ba047c11 */ /* 0x000fe2000f8408ff */
[----:B------:R-:W-:Y:S01]  /*a790*/  IMAD.SHL.U32 R11, R6, 0x10, RZ ;  /* 0x00000010060b7824 */ /* 0x000fe200078e00ff */
[----:B------:R-:W-:Y:S01]  /*a7a0*/  ISETP.GT.AND P3, PT, R0, 0x1, PT ;  /* 0x000000010000780c */ /* 0x000fe20003f64270 */
[-C--:B------:R-:W-:Y:S01]  /*a7b0*/  FMUL R177, R177, R185.reuse ;  /* 0x000000b9b1b17220 */ /* 0x080fe20000400000 */
[----:B------:R-:W-:Y:S01]  /*a7c0*/  F2FP.F16.F32.PACK_AB R176, RZ, R176 ;  /* 0x000000b0ffb0723e */ /* 0x000fe200000000ff */
[-C--:B------:R-:W-:Y:S01]  /*a7d0*/  FMUL R178, R178, R185.reuse ;  /* 0x000000b9b2b27220 */ /* 0x080fe20000400000 */
[----:B------:R-:W-:Y:S01]  /*a7e0*/  LEA.HI.X R5, R186, UR5, R195, 0x1, P2 ;  /* 0x00000005ba057c11 */ /* 0x000fe200090f0cc3 */
[-C--:B------:R-:W-:Y:S01]  /*a7f0*/  FMUL R179, R179, R185.reuse ;  /* 0x000000b9b3b37220 */ /* 0x080fe20000400000 */
[C---:B------:R-:W-:Y:S01]  /*a800*/  ISETP.GT.AND P2, PT, R3.reuse, RZ, P3 ;  /* 0x000000ff0300720c */ /* 0x040fe20001f44270 */
[-C--:B------:R-:W-:Y:S01]  /*a810*/  FMUL R180, R180, R185.reuse ;  /* 0x000000b9b4b47220 */ /* 0x080fe20000400000 */
[C---:B------:R-:W-:Y:S01]  /*a820*/  ISETP.GT.AND P5, PT, R3.reuse, 0x8, P0 ;  /* 0x000000080300780c */ /* 0x040fe200007a4270 */
[----:B------:R-:W-:Y:S01]  /*a830*/  @P1 STG.E.U16 desc[UR40][R4.64], R176 ;  /* 0x000000b004001986 */ /* 0x000fe2000c101528 */
[----:B------:R-:W-:Y:S01]  /*a840*/  ISETP.GT.AND P1, PT, R3, 0x8, P3 ;  /* 0x000000080300780c */ /* 0x000fe20001f24270 */
[-C--:B------:R-:W-:Y:S01]  /*a850*/  FMUL R181, R181, R185.reuse ;  /* 0x000000b9b5b57220 */ /* 0x080fe20000400000 */
[----:B------:R-:W-:Y:S01]  /*a860*/  SHF.L.U64.HI R9, R6, 0x4, R7 ;  /* 0x0000000406097819 */ /* 0x000fe20000010207 */
[-C--:B------:R-:W-:Y:S01]  /*a870*/  FMUL R182, R182, R185.reuse ;  /* 0x000000b9b6b67220 */ /* 0x080fe20000400000 */
[----:B------:R-:W-:Y:S01]  /*a880*/  IADD3 R12, P4, R11, R4, RZ ;  /* 0x000000040b0c7210 */ /* 0x000fe20007f9e0ff */
[----:B------:R-:W-:Y:S01]  /*a890*/  FMUL R183, R183, R185 ;  /* 0x000000b9b7b77220 */ /* 0x000fe20000400000 */
[----:B------:R-:W-:Y:S01]  /*a8a0*/  F2FP.F16.F32.PACK_AB R177, RZ, R177 ;  /* 0x000000b1ffb1723e */ /* 0x000fe200000000ff */
[----:B------:R-:W-:Y:S01]  /*a8b0*/  FMUL R168, R168, R185 ;  /* 0x000000b9a8a87220 */ /* 0x000fe20000400000 */
[----:B------:R-:W-:Y:S01]  /*a8c0*/  F2FP.F16.F32.PACK_AB R178, RZ, R178 ;  /* 0x000000b2ffb2723e */ /* 0x000fe200000000ff */
[----:B------:R-:W-:Y:S01]  /*a8d0*/  IMAD.X R13, R9, 0x1, R5, P4 ;  /* 0x00000001090d7824 */ /* 0x000fe200020e0605 */
[----:B------:R-:W-:Y:S01]  /*a8e0*/  F2FP.F16.F32.PACK_AB R179, RZ, R179 ;  /* 0x000000b3ffb3723e */ /* 0x000fe200000000ff */
[----:B------:R-:W-:Y:S01]  /*a8f0*/  @P2 STG.E.U16 desc[UR40][R4.64+0x2], R177 ;  /* 0x000002b104002986 */ /* 0x000fe2000c101528 */
[----:B------:R-:W-:Y:S01]  /*a900*/  ISETP.GT.AND P2, PT, R0, 0x8, PT ;  /* 0x000000080000780c */ /* 0x000fe20003f44270 */
[----:B------:R-:W-:Y:S01]  /*a910*/  IMAD R2, R7, 0xf0, RZ ;  /* 0x000000f007027824 */ /* 0x000fe200078e02ff */
[----:B------:R-:W-:Y:S01]  /*a920*/  F2FP.F16.F32.PACK_AB R180, RZ, R180 ;  /* 0x000000b4ffb4723e */ /* 0x000fe200000000ff */
[----:B------:R-:W-:Y:S01]  /*a930*/  @P5 STG.E.U16 desc[UR40][R12.64], R178 ;  /* 0x000000b20c005986 */ /* 0x000fe2000c101528 */
[----:B------:R-:W-:Y:S01]  /*a940*/  ISETP.GT.AND P5, PT, R3, RZ, P2 ;  /* 0x000000ff0300720c */ /* 0x000fe200017a4270 */
[----:B------:R-:W-:Y:S01]  /*a950*/  IMAD.WIDE.U32 R14, R6, 0xf0, R12 ;  /* 0x000000f0060e7825 */ /* 0x000fe200078e000c */
[----:B------:R-:W-:Y:S01]  /*a960*/  F2FP.F16.F32.PACK_AB R181, RZ, R181 ;  /* 0x000000b5ffb5723e */ /* 0x000fe200000000ff */
[----:B------:R-:W-:Y:S01]  /*a970*/  @P1 STG.E.U16 desc[UR40][R12.64+0x2], R179 ;  /* 0x000002b30c001986 */ /* 0x000fe2000c101528 */
[----:B------:R-:W-:Y:S01]  /*a980*/  ISETP.GT.AND P1, PT, R0, 0x9, PT ;  /* 0x000000090000780c */ /* 0x000fe20003f24270 */
[-C--:B------:R-:W-:Y:S01]  /*a990*/  FMUL R169, R169, R185.reuse ;  /* 0x000000b9a9a97220 */ /* 0x080fe20000400000 */
[----:B------:R-:W-:Y:S01]  /*a9a0*/  F2FP.F16.F32.PACK_AB R182, RZ, R182 ;  /* 0x000000b6ffb6723e */ /* 0x000fe200000000ff */
[----:B------:R-:W-:Y:S01]  /*a9b0*/  IMAD.IADD R15, R2, 0x1, R15 ;  /* 0x00000001020f7824 */ /* 0x000fe200078e020f */
[----:B------:R-:W-:Y:S01]  /*a9c0*/  ISETP.GT.AND P4, PT, R3, RZ, P1 ;  /* 0x000000ff0300720c */ /* 0x000fe20000f84270 */
[----:B------:R-:W-:Y:S01]  /*a9d0*/  FMUL R170, R170, R185 ;  /* 0x000000b9aaaa7220 */ /* 0x000fe20000400000 */
[----:B------:R-:W-:Y:S01]  /*a9e0*/  F2FP.F16.F32.PACK_AB R183, RZ, R183 ;  /* 0x000000b7ffb7723e */ /* 0x000fe200000000ff */
[-C--:B------:R-:W-:Y:S01]  /*a9f0*/  FMUL R171, R171, R185.reuse ;  /* 0x000000b9abab7220 */ /* 0x080fe20000400000 */
[----:B------:R-:W-:Y:S01]  /*aa00*/  F2FP.F16.F32.PACK_AB R168, RZ, R168 ;  /* 0x000000a8ffa8723e */ /* 0x000fe200000000ff */
[----:B------:R-:W-:Y:S01]  /*aa10*/  @P5 STG.E.U16 desc[UR40][R4.64+0x10], R180 ;  /* 0x000010b404005986 */ /* 0x000fe2000c101528 */
[----:B------:R-:W-:Y:S01]  /*aa20*/  ISETP.GT.AND P5, PT, R3, 0x8, P2 ;  /* 0x000000080300780c */ /* 0x000fe200017a4270 */
[----:B------:R-:W-:Y:S01]  /*aa30*/  FMUL R172, R172, R185 ;  /* 0x000000b9acac7220 */ /* 0x000fe20000400000 */
[----:B------:R-:W-:Y:S01]  /*aa40*/  F2FP.F16.F32.PACK_AB R169, RZ, R169 ;  /* 0x000000a9ffa9723e */ /* 0x000fe200000000ff */
[-C--:B------:R-:W-:Y:S01]  /*aa50*/  FMUL R173, R173, R185.reuse ;  /* 0x000000b9adad7220 */ /* 0x080fe20000400000 */
[----:B------:R-:W-:Y:S01]  /*aa60*/  F2FP.F16.F32.PACK_AB R170, RZ, R170 ;  /* 0x000000aaffaa723e */ /* 0x000fe200000000ff */
[----:B------:R-:W-:Y:S01]  /*aa70*/  FMUL R174, R174, R185 ;  /* 0x000000b9aeae7220 */ /* 0x000fe20000400000 */
[----:B------:R-:W-:Y:S01]  /*aa80*/  F2FP.F16.F32.PACK_AB R171, RZ, R171 ;  /* 0x000000abffab723e */ /* 0x000fe200000000ff */
[----:B------:R-:W-:Y:S01]  /*aa90*/  @P4 STG.E.U16 desc[UR40][R4.64+0x12], R181 ;  /* 0x000012b504004986 */ /* 0x000fe2000c101528 */
[----:B------:R-:W-:Y:S01]  /*aaa0*/  ISETP.GT.AND P4, PT, R3, 0x8, P1 ;  /* 0x000000080300780c */ /* 0x000fe20000f84270 */
[----:B------:R-:W-:Y:S01]  /*aab0*/  FMUL R175, R175, R185 ;  /* 0x000000b9afaf7220 */ /* 0x000fe20000400000 */
[----:B------:R-:W-:Y:S01]  /*aac0*/  F2FP.F16.F32.PACK_AB R172, RZ, R172 ;  /* 0x000000acffac723e */ /* 0x000fe200000000ff */
[----:B------:R-:W-:Y:S01]  /*aad0*/  IMAD.SHL.U32 R8, R6, 0x100, RZ ;  /* 0x0000010006087824 */ /* 0x000fe200078e00ff */
[----:B------:R-:W-:Y:S01]  /*aae0*/  F2FP.F16.F32.PACK_AB R173, RZ, R173 ;  /* 0x000000adffad723e */ /* 0x000fe200000000ff */
[----:B------:R-:W-:Y:S01]  /*aaf0*/  @P5 STG.E.U16 desc[UR40][R12.64+0x10], R182 ;  /* 0x000010b60c005986 */ /* 0x000fe2000c101528 */
[----:B------:R-:W-:Y:S01]  /*ab00*/  ISETP.GT.AND P5, PT, R3, 0x80, P0 ;  /* 0x000000800300780c */ /* 0x000fe200007a4270 */
[-C--:B------:R-:W-:Y:S01]  /*ab10*/  FMUL R160, R160, R185.reuse ;  /* 0x000000b9a0a07220 */ /* 0x080fe20000400000 */
[----:B------:R-:W-:Y:S01]  /*ab20*/  F2FP.F16.F32.PACK_AB R174, RZ, R174 ;  /* 0x000000aeffae723e */ /* 0x000fe200000000ff */
[----:B------:R-:W-:Y:S01]  /*ab30*/  FMUL R161, R161, R185 ;  /* 0x000000b9a1a17220 */ /* 0x000fe20000400000 */
[----:B------:R-:W-:Y:S01]  /*ab40*/  F2FP.F16.F32.PACK_AB R175, RZ, R175 ;  /* 0x000000afffaf723e */ /* 0x000fe200000000ff */
[-C--:B------:R-:W-:Y:S01]  /*ab50*/  FMUL R162, R162, R185.reuse ;  /* 0x000000b9a2a27220 */ /* 0x080fe20000400000 */
[----:B------:R-:W-:Y:S01]  /*ab60*/  SHF.L.U64.HI R10, R6, 0x8, R7 ;  /* 0x00000008060a7819 */ /* 0x000fe20000010207 */
[----:B------:R-:W-:Y:S01]  /*ab70*/  @P4 STG.E.U16 desc[UR40][R12.64+0x12], R183 ;  /* 0x000012b70c004986 */ /* 0x000fe2000c101528 */
[----:B------:R-:W-:Y:S01]  /*ab80*/  ISETP.GT.AND P4, PT, R3, 0x80, P3 ;  /* 0x000000800300780c */ /* 0x000fe20001f84270 */
[-C--:B------:R-:W-:Y:S01]  /*ab90*/  FMUL R163, R163, R185.reuse ;  /* 0x000000b9a3a37220 */ /* 0x080fe20000400000 */
[----:B------:R-:W-:Y:S01]  /*aba0*/  F2FP.F16.F32.PACK_AB R160, RZ, R160 ;  /* 0x000000a0ffa0723e */ /* 0x000fe200000000ff */
[----:B------:R-:W-:Y:S01]  /*abb0*/  FMUL R164, R164, R185 ;  /* 0x000000b9a4a47220 */ /* 0x000fe20000400000 */
[----:B------:R-:W-:Y:S01]  /*abc0*/  F2FP.F16.F32.PACK_AB R161, RZ, R161 ;  /* 0x000000a1ffa1723e */ /* 0x000fe200000000ff */
[----:B------:R0:W-:Y:S01]  /*abd0*/  @P5 STG.E.U16 desc[UR40][R14.64], R168 ;  /* 0x000000a80e005986 */ /* 0x0001e2000c101528 */
[----:B------:R-:W-:Y:S01]  /*abe0*/  IADD3 R20, P5, R11, R14, RZ ;  /* 0x0000000e0b147210 */ /* 0x000fe20007fbe0ff */
[-C--:B------:R-:W-:Y:S01]  /*abf0*/  FMUL R165, R165, R185.reuse ;  /* 0x000000b9a5a57220 */ /* 0x080fe20000400000 */
[----:B------:R-:W-:Y:S01]  /*ac00*/  F2FP.F16.F32.PACK_AB R162, RZ, R162 ;  /* 0x000000a2ffa2723e */ /* 0x000fe200000000ff */
[----:B------:R-:W-:Y:S01]  /*ac10*/  FMUL R166, R166, R185 ;  /* 0x000000b9a6a67220 */ /* 0x000fe20000400000 */
[----:B------:R-:W-:Y:S01]  /*ac20*/  F2FP.F16.F32.PACK_AB R163, RZ, R163 ;  /* 0x000000a3ffa3723e */ /* 0x000fe200000000ff */
[--C-:B------:R-:W-:Y:S01]  /*ac30*/  IMAD.X R21, R9, 0x1, R15.reuse, P5 ;  /* 0x0000000109157824 */ /* 0x100fe200028e060f */
[C---:B------:R-:W-:Y:S01]  /*ac40*/  ISETP.GT.AND P5, PT, R3.reuse, 0x88, P3 ;  /* 0x000000880300780c */ /* 0x040fe20001fa4270 */
[----:B------:R1:W-:Y:S01]  /*ac50*/  @P4 STG.E.U16 desc[UR40][R14.64+0x2], R169 ;  /* 0x000002a90e004986 */ /* 0x0003e2000c101528 */
[----:B------:R-:W-:Y:S01]  /*ac60*/  ISETP.GT.AND P4, PT, R3, 0x88, P0 ;  /* 0x000000880300780c */ /* 0x000fe20000784270 */
[-C--:B------:R-:W-:Y:S01]  /*ac70*/  FMUL R167, R167, R185.reuse ;  /* 0x000000b9a7a77220 */ /* 0x080fe20000400000 */
[----:B------:R-:W-:Y:S01]  /*ac80*/  F2FP.F16.F32.PACK_AB R164, RZ, R164 ;  /* 0x000000a4ffa4723e */ /* 0x000fe200000000ff */
[----:B------:R-:W-:Y:S01]  /*ac90*/  FMUL R152, R152, R185 ;  /* 0x000000b998987220 */ /* 0x000fe20000400000 */
[----:B------:R-:W-:Y:S01]  /*aca0*/  F2FP.F16.F32.PACK_AB R165, RZ, R165 ;  /* 0x000000a5ffa5723e */ /* 0x000fe200000000ff */
        /* <DEDUP_REMOVED lines=22> */
[----:B------:R2:W-:Y:S01]  /*ae10*/  @P4 STG.E.U16 desc[UR40][R14.64+0x10], R172 ;  /* 0x000010ac0e004986 */ /* 0x0005e2000c101528 */
[----:B------:R-:W-:Y:S01]  /*ae20*/  ISETP.GT.AND P4, PT, R3, 0x88, P2 ;  /* 0x000000880300780c */ /* 0x000fe20001784270 */
[----:B------:R-:W-:Y:S01]  /*ae30*/  FMUL R147, R147, R185 ;  /* 0x000000b993937220 */ /* 0x000fe20000400000 */
[----:B------:R-:W-:Y:S01]  /*ae40*/  F2FP.F16.F32.PACK_AB R159, RZ, R159 ;  /* 0x0000009fff9f723e */ /* 0x000fe200000000ff */
[----:B0-----:R-:W-:Y:S01]  /*ae50*/  @P5 IMAD.MOV.U32 R168, RZ, RZ, R14 ;  /* 0x000000ffffa85224 */ /* 0x001fe200078e000e */
[----:B------:R-:W-:Y:S01]  /*ae60*/  F2FP.F16.F32.PACK_AB R144, RZ, R144 ;  /* 0x00000090ff90723e */ /* 0x000fe200000000ff */
[----:B-1----:R-:W-:-:S02]  /*ae70*/  @P5 IMAD.MOV.U32 R169, RZ, RZ, R15 ;  /* 0x000000ffffa95224 */ /* 0x002fc400078e000f */
[----:B------:R-:W-:Y:S01]  /*ae80*/  FMUL R146, R146, R185 ;  /* 0x000000b992927220 */ /* 0x000fe20000400000 */
        /* <DEDUP_REMOVED lines=8> */
[----:B--2---:R-:W-:Y:S01]  /*af10*/  IADD3 R14, P4, R8, R14, RZ ;  /* 0x0000000e080e7210 */ /* 0x004fe20007f9e0ff */
[-C--:B------:R-:W-:Y:S01]  /*af20*/  FMUL R150, R150, R185.reuse ;  /* 0x000000b996967220 */ /* 0x080fe20000400000 */
[----:B------:R-:W-:Y:S01]  /*af30*/  F2FP.F16.F32.PACK_AB R148, RZ, R148 ;  /* 0x00000094ff94723e */ /* 0x000fe200000000ff */
[----:B------:R-:W-:Y:S01]  /*af40*/  FMUL R151, R151, R185 ;  /* 0x000000b997977220 */ /* 0x000fe20000400000 */
[----:B------:R-:W-:Y:S01]  /*af50*/  F2FP.F16.F32.PACK_AB R149, RZ, R149 ;  /* 0x00000095ff95723e */ /* 0x000fe200000000ff */
[----:B------:R-:W-:Y:S01]  /*af60*/  IMAD.X R15, R10, 0x1, R15, P4 ;  /* 0x000000010a0f7824 */ /* 0x000fe200020e060f */
[C---:B------:R-:W-:Y:S01]  /*af70*/  ISETP.GT.AND P4, PT, R3.reuse, 0x100, P3 ;  /* 0x000001000300780c */ /* 0x040fe20001f84270 */
[-C--:B------:R-:W-:Y:S01]  /*af80*/  FMUL R136, R136, R185.reuse ;  /* 0x000000b988887220 */ /* 0x080fe20000400000 */
[----:B------:R-:W-:Y:S01]  /*af90*/  F2FP.F16.F32.PACK_AB R150, RZ, R150 ;  /* 0x00000096ff96723e */ /* 0x000fe200000000ff */
[----:B------:R0:W-:Y:S01]  /*afa0*/  @P5 STG.E.U16 desc[UR40][R20.64+0x12], R175 ;  /* 0x000012af14005986 */ /* 0x0001e2000c101528 */
        /* <DEDUP_REMOVED lines=14> */
[----:B0-----:R-:W-:Y:S01]  /*b090*/  IADD3 R20, P5, R11, R14, RZ ;  /* 0x0000000e0b147210 */ /* 0x001fe20007fbe0ff */
[----:B------:R-:W-:Y:S01]  /*b0a0*/  FMUL R143, R143, R185 ;  /* 0x000000b98f8f7220 */ /* 0x000fe20000400000 */
[----:B------:R-:W-:Y:S01]  /*b0b0*/  F2FP.F16.F32.PACK_AB R141, RZ, R141 ;  /* 0x0000008dff8d723e */ /* 0x000fe200000000ff */
[----:B------:R0:W-:Y:S01]  /*b0c0*/  @P4 STG.E.U16 desc[UR40][R14.64+0x2], R161 ;  /* 0x000002a10e004986 */ /* 0x0001e2000c101528 */
[----:B------:R-:W-:Y:S01]  /*b0d0*/  ISETP.GT.AND P4, PT, R3, 0x108, P0 ;  /* 0x000001080300780c */ /* 0x000fe20000784270 */
[----:B------:R-:W-:Y:S01]  /*b0e0*/  IMAD.X R21, R9, 0x1, R15, P5 ;  /* 0x0000000109157824 */ /* 0x000fe200028e060f */
        /* <DEDUP_REMOVED lines=11> */
[----:B------:R-:W-:Y:S01]  /*b1a0*/  @P4 STG.E.U16 desc[UR40][R20.64], R162 ;  /* 0x000000a214004986 */ /* 0x000fe2000c101528 */
[----:B------:R-:W-:Y:S01]  /*b1b0*/  ISETP.GT.AND P4, PT, R3, 0x100, P2 ;  /* 0x000001000300780c */ /* 0x000fe20001784270 */
[-C--:B------:R-:W-:Y:S01]  /*b1c0*/  FMUL R133, R133, R185.reuse ;  /* 0x000000b985857220 */ /* 0x080fe20000400000 */
[----:B------:R-:W-:Y:S01]  /*b1d0*/  PRMT R19, R130, 0x7610, R19 ;  /* 0x0000761082137816 */ /* 0x000fe20000000013 */
[----:B------:R-:W-:Y:S01]  /*b1e0*/  @P5 STG.E.U16 desc[UR40][R20.64+0x2], R163 ;  /* 0x000002a314005986 */ /* 0x000fe2000c101528 */
        /* <DEDUP_REMOVED lines=9> */
[----:B------:R2:W-:Y:S01]  /*b280*/  @P4 STG.E.U16 desc[UR40][R14.64+0x10], R164 ;  /* 0x000010a40e004986 */ /* 0x0005e2000c101528 */
[----:B------:R-:W-:Y:S01]  /*b290*/  ISETP.GT.AND P4, PT, R3, 0x108, P2 ;  /* 0x000001080300780c */ /* 0x000fe20001784270 */
[----:B------:R-:W-:Y:S01]  /*b2a0*/  FMUL R122, R122, R185 ;  /* 0x000000b97a7a7220 */ /* 0x000fe20000400000 */
[----:B------:R-:W-:Y:S01]  /*b2b0*/  F2FP.F16.F32.PACK_AB R120, RZ, R120 ;  /* 0x00000078ff78723e */ /* 0x000fe200000000ff */
[----:B-1----:R-:W-:Y:S01]  /*b2c0*/  @P5 IMAD.MOV.U32 R160, RZ, RZ, R14 ;  /* 0x000000ffffa05224 */ /* 0x002fe200078e000e */
[----:B------:R-:W-:Y:S01]  /*b2d0*/  F2FP.F16.F32.PACK_AB R121, RZ, R121 ;  /* 0x00000079ff79723e */ /* 0x000fe200000000ff */
[--C-:B0-----:R-:W-:Y:S01]  /*b2e0*/  @P5 IMAD.MOV.U32 R161, RZ, RZ, R15.reuse ;  /* 0x000000ffffa15224 */ /* 0x101fe200078e000f */
[----:B------:R-:W-:Y:S01]  /*b2f0*/  F2FP.F16.F32.PACK_AB R122, RZ, R122 ;  /* 0x0000007aff7a723e */ /* 0x000fe200000000ff */
[-C--:B------:R-:W-:Y:S01]  /*b300*/  FMUL R123, R123, R185.reuse ;  /* 0x000000b97b7b7220 */ /* 0x080fe20000400000 */
[-C--:B------:R-:W-:Y:S01]  /*b310*/  FMUL R125, R125, R185.reuse ;  /* 0x000000b97d7d7220 */ /* 0x080fe20000400000 */
[-C--:B------:R-:W-:Y:S01]  /*b320*/  FMUL R124, R124, R185.reuse ;  /* 0x000000b97c7c7220 */ /* 0x080fe20000400000 */
[----:B------:R-:W-:Y:S01]  /*b330*/  @P5 STG.E.U16 desc[UR40][R160.64+0x12], R165 ;  /* 0x000012a5a0005986 */ /* 0x000fe2000c101528 */
[----:B------:R-:W-:Y:S01]  /*b340*/  ISETP.GT.AND P5, PT, R3, 0x108, P1 ;  /* 0x000001080300780c */ /* 0x000fe20000fa4270 */
[----:B------:R-:W-:Y:S01]  /*b350*/  FMUL R126, R126, R185 ;  /* 0x000000b97e7e7220 */ /* 0x000fe20000400000 */
[----:B------:R-:W-:Y:S01]  /*b360*/  F2FP.F16.F32.PACK_AB R123, RZ, R123 ;  /* 0x0000007bff7b723e */ /* 0x000fe200000000ff */
[----:B------:R-:W-:Y:S01]  /*b370*/  @P4 STG.E.U16 desc[UR40][R20.64+0x10], R166 ;  /* 0x000010a614004986 */ /* 0x000fe2000c101528 */
[----:B--2---:R-:W-:Y:S01]  /*b380*/  IADD3 R14, P4, R8, R14, RZ ;  /* 0x0000000e080e7210 */ /* 0x004fe20007f9e0ff */
[----:B------:R-:W-:Y:S01]  /*b390*/  FMUL R127, R127, R185 ;  /* 0x000000b97f7f7220 */ /* 0x000fe20000400000 */
[----:B------:R-:W-:Y:S01]  /*b3a0*/  F2FP.F16.F32.PACK_AB R125, RZ, R125 ;  /* 0x0000007dff7d723e */ /* 0x000fe200000000ff */
[-C--:B------:R-:W-:Y:S01]  /*b3b0*/  FMUL R112, R112, R185.reuse ;  /* 0x000000b970707220 */ /* 0x080fe20000400000 */
[----:B------:R-:W-:Y:S01]  /*b3c0*/  F2FP.F16.F32.PACK_AB R124, RZ, R124 ;  /* 0x0000007cff7c723e */ /* 0x000fe200000000ff */
[----:B------:R-:W-:Y:S01]  /*b3d0*/  IMAD.X R15, R10, 0x1, R15, P4 ;  /* 0x000000010a0f7824 */ /* 0x000fe200020e060f */
[----:B------:R-:W-:Y:S01]  /*b3e0*/  ISETP.GT.AND P4, PT, R3, 0x180, P3 ;  /* 0x000001800300780c */ /* 0x000fe20001f84270 */
[-C--:B------:R-:W-:Y:S01]  /*b3f0*/  FMUL R113, R113, R185.reuse ;  /* 0x000000b971717220 */ /* 0x080fe20000400000 */
[C---:B------:R-:W-:Y:S01]  /*b400*/  ISETP.GT.AND P3, PT, R3.reuse, 0x188, P3 ;  /* 0x000001880300780c */ /* 0x040fe20001f64270 */
[----:B------:R0:W-:Y:S01]  /*b410*/  @P5 STG.E.U16 desc[UR40][R20.64+0x12], R167 ;  /* 0x000012a714005986 */ /* 0x0001e2000c101528 */
[----:B------:R-:W-:Y:S01]  /*b420*/  ISETP.GT.AND P5, PT, R3, 0x180, P0 ;  /* 0x000001800300780c */ /* 0x000fe200007a4270 */
[-C--:B------:R-:W-:Y:S01]  /*b430*/  FMUL R115, R115, R185.reuse ;  /* 0x000000b973737220 */ /* 0x080fe20000400000 */
        /* <DEDUP_REMOVED lines=9> */
[----:B------:R-:W-:Y:S01]  /*b4d0*/  FMUL R119, R119, R185 ;  /* 0x000000b977777220 */ /* 0x000fe20000400000 */
[----:B------:R-:W-:Y:S01]  /*b4e0*/  F2FP.F16.F32.PACK_AB R115, RZ, R115 ;  /* 0x00000073ff73723e */ /* 0x000fe200000000ff */
[----:B------:R-:W-:Y:S01]  /*b4f0*/  @P5 STG.E.U16 desc[UR40][R14.64], R152 ;  /* 0x000000980e005986 */ /* 0x000fe2000c101528 */
[----:B0-----:R-:W-:Y:S01]  /*b500*/  IADD3 R20, P5, R11, R14, RZ ;  /* 0x0000000e0b147210 */ /* 0x001fe20007fbe0ff */
[-C--:B------:R-:W-:Y:S01]  /*b510*/  FMUL R104, R104, R185.reuse ;  /* 0x000000b968687220 */ /* 0x080fe20000400000 */
[----:B------:R-:W-:Y:S01]  /*b520*/  F2FP.F16.F32.PACK_AB R114, RZ, R114 ;  /* 0x00000072ff72723e */ /* 0x000fe200000000ff */
[----:B------:R-:W-:Y:S01]  /*b530*/  @P4 STG.E.U16 desc[UR40][R14.64+0x2], R153 ;  /* 0x000002990e004986 */ /* 0x000fe2000c101528 */
[----:B------:R-:W-:Y:S01]  /*b540*/  ISETP.GT.AND P4, PT, R3, 0x180, P2 ;  /* 0x000001800300780c */ /* 0x000fe20001784270 */
[----:B------:R-:W-:Y:S01]  /*b550*/  IMAD.X R21, R9, 0x1, R15, P5 ;  /* 0x0000000109157824 */ /* 0x000fe200028e060f */
[----:B------:R-:W-:Y:S01]  /*b560*/  ISETP.GT.AND P2, PT, R3, 0x188, P2 ;  /* 0x000001880300780c */ /* 0x000fe20001744270 */
[-C--:B------:R-:W-:Y:S01]  /*b570*/  FMUL R105, R105, R185.reuse ;  /* 0x000000b969697220 */ /* 0x080fe20000400000 */
[----:B------:R-:W-:Y:S01]  /*b580*/  F2FP.F16.F32.PACK_AB R116, RZ, R116 ;  /* 0x00000074ff74723e */ /* 0x000fe200000000ff */
[-C--:B------:R-:W-:Y:S01]  /*b590*/  FMUL R106, R106, R185.reuse ;  /* 0x000000b96a6a7220 */ /* 0x080fe20000400000 */
[----:B------:R-:W-:Y:S01]  /*b5a0*/  @P0 STG.E.U16 desc[UR40][R20.64], R154 ;  /* 0x0000009a14000986 */ /* 0x000fe2000c101528 */
[----:B------:R-:W-:Y:S01]  /*b5b0*/  ISETP.GT.AND P0, PT, R3, 0x180, P1 ;  /* 0x000001800300780c */ /* 0x000fe20000f04270 */
[-C--:B------:R-:W-:Y:S01]  /*b5c0*/  FMUL R107, R107, R185.reuse ;  /* 0x000000b96b6b7220 */ /* 0x080fe20000400000 */
[C---:B------:R-:W-:Y:S01]  /*b5d0*/  ISETP.GT.AND P1, PT, R3.reuse, 0x188, P1 ;  /* 0x000001880300780c */ /* 0x040fe20000f24270 */
[----:B------:R-:W-:Y:S01]  /*b5e0*/  @P3 STG.E.U16 desc[UR40][R20.64+0x2], R155 ;  /* 0x0000029b14003986 */ /* 0x000fe2000c101528 */
[----:B------:R-:W-:Y:S01]  /*b5f0*/  ISETP.GT.AND P3, PT, R0, 0x11, PT ;  /* 0x000000110000780c */ /* 0x000fe20003f64270 */
[----:B------:R-:W-:Y:S01]  /*b600*/  FMUL R108, R108, R185 ;  /* 0x000000b96c6c7220 */ /* 0x000fe20000400000 */
[----:B------:R-:W-:Y:S01]  /*b610*/  F2FP.F16.F32.PACK_AB R117, RZ, R117 ;  /* 0x00000075ff75723e */ /* 0x000fe200000000ff */
[----:B------:R-:W-:Y:S01]  /*b620*/  @P4 STG.E.U16 desc[UR40][R14.64+0x10], R156 ;  /* 0x0000109c0e004986 */ /* 0x000fe2000c101528 */
[----:B------:R-:W-:Y:S01]  /*b630*/  ISETP.GT.AND P4, PT, R3, RZ, P3 ;  /* 0x000000ff0300720c */ /* 0x000fe20001f84270 */
[-C--:B------:R-:W-:Y:S01]  /*b640*/  FMUL R109, R109, R185.reuse ;  /* 0x000000b96d6d7220 */ /* 0x080fe20000400000 */
[----:B------:R-:W-:Y:S01]  /*b650*/  F2FP.F16.F32.PACK_AB R118, RZ, R118 ;  /* 0x00000076ff76723e */ /* 0x000fe200000000ff */
[----:B------:R-:W-:Y:S01]  /*b660*/  FMUL R110, R110, R185 ;  /* 0x000000b96e6e7220 */ /* 0x000fe20000400000 */
[----:B------:R-:W-:Y:S01]  /*b670*/  F2FP.F16.F32.PACK_AB R119, RZ, R119 ;  /* 0x00000077ff77723e */ /* 0x000fe200000000ff */
[----:B------:R0:W-:Y:S01]  /*b680*/  @P0 STG.E.U16 desc[UR40][R14.64+0x12], R157 ;  /* 0x0000129d0e000986 */ /* 0x0001e2000c101528 */
        /* <DEDUP_REMOVED lines=11> */
[----:B0-----:R-:W-:Y:S01]  /*b740*/  @P2 IMAD.MOV.U32 R14, RZ, RZ, R20 ;  /* 0x000000ffff0e2224 */ /* 0x001fe200078e0014 */
[----:B------:R-:W-:Y:S01]  /*b750*/  F2FP.F16.F32.PACK_AB R110, RZ, R110 ;  /* 0x0000006eff6e723e */ /* 0x000fe200000000ff */
[----:B------:R-:W-:Y:S01]  /*b760*/  @P2 IMAD.MOV.U32 R15, RZ, RZ, R21 ;  /* 0x000000ffff0f2224 */ /* 0x000fe200078e0015 */
[----:B------:R-:W-:Y:S01]  /*b770*/  F2FP.F16.F32.PACK_AB R111, RZ, R111 ;  /* 0x0000006fff6f723e */ /* 0x000fe200000000ff */
[-C--:B------:R-:W-:Y:S01]  /*b780*/  FMUL R100, R100, R185.reuse ;  /* 0x000000b964647220 */ /* 0x080fe20000400000 */
[----:B------:R-:W-:Y:S01]  /*b790*/  F2FP.F16.F32.PACK_AB R96, RZ, R96 ;  /* 0x00000060ff60723e */ /* 0x000fe200000000ff */
[-C--:B------:R-:W-:Y:S01]  /*b7a0*/  FMUL R101, R101, R185.reuse ;  /* 0x000000b965657220 */ /* 0x080fe20000400000 */
[----:B------:R0:W-:Y:S01]  /*b7b0*/  @P2 STG.E.U16 desc[UR40][R14.64+0x10], R158 ;  /* 0x0000109e0e002986 */ /* 0x0001e2000c101528 */
[----:B------:R-:W-:Y:S01]  /*b7c0*/  ISETP.GT.AND P2, PT, R0, 0x10, PT ;  /* 0x000000100000780c */ /* 0x000fe20003f44270 */
[----:B------:R-:W-:Y:S01]  /*b7d0*/  FMUL R102, R102, R185 ;  /* 0x000000b966667220 */ /* 0x000fe20000400000 */
[----:B------:R-:W-:Y:S01]  /*b7e0*/  F2FP.F16.F32.PACK_AB R97, RZ, R97 ;  /* 0x00000061ff61723e */ /* 0x000fe200000000ff */
[----:B------:R1:W-:Y:S01]  /*b7f0*/  @P1 STG.E.U16 desc[UR40][R20.64+0x12], R159 ;  /* 0x0000129f14001986 */ /* 0x0003e2000c101528 */
[----:B------:R-:W-:Y:S01]  /*b800*/  ISETP.GT.AND P0, PT, R3, RZ, P2 ;  /* 0x000000ff0300720c */ /* 0x000fe20001704270 */
[-C--:B------:R-:W-:Y:S01]  /*b810*/  FMUL R103, R103, R185.reuse ;  /* 0x000000b967677220 */ /* 0x080fe20000400000 */
[C---:B------:R-:W-:Y:S01]  /*b820*/  ISETP.GT.AND P1, PT, R3.reuse, 0x8, P3 ;  /* 0x000000080300780c */ /* 0x040fe20001f24270 */
[----:B------:R-:W-:Y:S01]  /*b830*/  @P4 STG.E.U16 desc[UR40][R4.64+0x22], R145 ;  /* 0x0000229104004986 */ /* 0x000fe2000c101528 */
[----:B------:R-:W-:Y:S01]  /*b840*/  ISETP.GT.AND P5, PT, R3, 0x8, P2 ;  /* 0x000000080300780c */ /* 0x000fe200017a4270 */
[----:B------:R-:W-:Y:S01]  /*b850*/  FMUL R88, R88, R185 ;  /* 0x000000b958587220 */ /* 0x000fe20000400000 */
[----:B------:R-:W-:Y:S01]  /*b860*/  F2FP.F16.F32.PACK_AB R98, RZ, R98 ;  /* 0x00000062ff62723e */ /* 0x000fe200000000ff */
[----:B0-----:R-:W-:Y:S01]  /*b870*/  IMAD.WIDE.U32 R14, R6, 0xf0, R12 ;  /* 0x000000f0060e7825 */ /* 0x001fe200078e000c */
[----:B------:R-:W-:-:S03]  /*b880*/  F2FP.F16.F32.PACK_AB R99, RZ, R99 ;  /* 0x00000063ff63723e */ /* 0x000fc600000000ff */
[-C--:B------:R-:W-:Y:S01]  /*b890*/  FMUL R89, R89, R185.reuse ;  /* 0x000000b959597220 */ /* 0x080fe20000400000 */
[----:B------:R-:W-:Y:S01]  /*b8a0*/  F2FP.F16.F32.PACK_AB R100, RZ, R100 ;  /* 0x00000064ff64723e */ /* 0x000fe200000000ff */
[----:B------:R-:W-:Y:S01]  /*b8b0*/  IMAD.IADD R15, R2, 0x1, R15 ;  /* 0x00000001020f7824 */ /* 0x000fe200078e020f */
[----:B------:R-:W-:Y:S01]  /*b8c0*/  PRMT R2, R128, 0x7610, R2 ;  /* 0x0000761080027816 */ /* 0x000fe20000000002 */
[----:B------:R-:W-:Y:S01]  /*b8d0*/  @P0 STG.E.U16 desc[UR40][R4.64+0x20], R144 ;  /* 0x0000209004000986 */ /* 0x000fe2000c101528 */
[----:B------:R-:W-:Y:S01]  /*b8e0*/  ISETP.GT.AND P0, PT, R0, 0x18, PT ;  /* 0x000000180000780c */ /* 0x000fe20003f04270 */
[----:B------:R-:W-:Y:S01]  /*b8f0*/  FMUL R90, R90, R185 ;  /* 0x000000b95a5a7220 */ /* 0x000fe20000400000 */
[----:B------:R-:W-:Y:S01]  /*b900*/  F2FP.F16.F32.PACK_AB R101, RZ, R101 ;  /* 0x00000065ff65723e */ /* 0x000fe200000000ff */
[----:B------:R-:W-:Y:S01]  /*b910*/  @P1 STG.E.U16 desc[UR40][R12.64+0x22], R147 ;  /* 0x000022930c001986 */ /* 0x000fe2000c101528 */
[----:B------:R-:W-:Y:S01]  /*b920*/  ISETP.GT.AND P1, PT, R0, 0x19, PT ;  /* 0x000000190000780c */ /* 0x000fe20003f24270 */
[-C--:B------:R-:W-:Y:S01]  /*b930*/  FMUL R91, R91, R185.reuse ;  /* 0x000000b95b5b7220 */ /* 0x080fe20000400000 */
[----:B------:R-:W-:Y:S01]  /*b940*/  F2FP.F16.F32.PACK_AB R102, RZ, R102 ;  /* 0x00000066ff66723e */ /* 0x000fe200000000ff */
[----:B------:R-:W-:Y:S01]  /*b950*/  @P5 STG.E.U16 desc[UR40][R12.64+0x20], R146 ;  /* 0x000020920c005986 */ /* 0x000fe2000c101528 */
[----:B------:R-:W-:Y:S01]  /*b960*/  ISETP.GT.AND P5, PT, R3, RZ, P0 ;  /* 0x000000ff0300720c */ /* 0x000fe200007a4270 */
[-C--:B------:R-:W-:Y:S01]  /*b970*/  FMUL R93, R93, R185.reuse ;  /* 0x000000b95d5d7220 */ /* 0x080fe20000400000 */
[----:B------:R-:W-:Y:S01]  /*b980*/  ISETP.GT.AND P4, PT, R3, RZ, P1 ;  /* 0x000000ff0300720c */ /* 0x000fe20000f84270 */
        /* <DEDUP_REMOVED lines=14> */
[----:B------:R-:W-:Y:S01]  /*ba70*/  @P4 STG.E.U16 desc[UR40][R4.64+0x32], R149 ;  /* 0x0000329504004986 */ /* 0x000fe2000c101528 */
[----:B------:R-:W-:Y:S01]  /*ba80*/  ISETP.GT.AND P4, PT, R3, 0x8, P1 ;  /* 0x000000080300780c */ /* 0x000fe20000f84270 */
[-C--:B------:R-:W-:Y:S01]  /*ba90*/  FMUL R82, R82, R185.reuse ;  /* 0x000000b952527220 */ /* 0x080fe20000400000 */
        /* <DEDUP_REMOVED lines=11> */
[----:B------:R-:W-:Y:S01]  /*bb50*/  @P4 STG.E.U16 desc[UR40][R12.64+0x32], R151 ;  /* 0x000032970c004986 */ /* 0x000fe2000c101528 */
[----:B------:R-:W-:Y:S01]  /*bb60*/  ISETP.GT.AND P4, PT, R3, 0x80, P2 ;  /* 0x000000800300780c */ /* 0x000fe20001784270 */
[----:B------:R-:W-:Y:S01]  /*bb70*/  FMUL R72, R72, R185 ;  /* 0x000000b948487220 */ /* 0x000fe20000400000 */
[----:B------:R-:W-:Y:S01]  /*bb80*/  F2FP.F16.F32.PACK_AB R83, RZ, R83 ;  /* 0x00000053ff53723e */ /* 0x000fe200000000ff */
[-C--:B------:R-:W-:Y:S01]  /*bb90*/  FMUL R73, R73, R185.reuse ;  /* 0x000000b949497220 */ /* 0x080fe20000400000 */
[----:B------:R-:W-:Y:S01]  /*bba0*/  F2FP.F16.F32.PACK_AB R82, RZ, R82 ;  /* 0x00000052ff52723e */ /* 0x000fe200000000ff */
[-C--:B------:R-:W-:Y:S01]  /*bbb0*/  FMUL R74, R74, R185.reuse ;  /* 0x000000b94a4a7220 */ /* 0x080fe20000400000 */
[----:B------:R-:W-:Y:S01]  /*bbc0*/  F2FP.F16.F32.PACK_AB R84, RZ, R84 ;  /* 0x00000054ff54723e */ /* 0x000fe200000000ff */
[----:B------:R-:W-:Y:S01]  /*bbd0*/  FMUL R75, R75, R185 ;  /* 0x000000b94b4b7220 */ /* 0x000fe20000400000 */
[----:B------:R-:W-:Y:S01]  /*bbe0*/  F2FP.F16.F32.PACK_AB R85, RZ, R85 ;  /* 0x00000055ff55723e */ /* 0x000fe200000000ff */
[----:B------:R-:W-:Y:S01]  /*bbf0*/  @P5 STG.E.U16 desc[UR40][R14.64+0x22], R137 ;  /* 0x000022890e005986 */ /* 0x000fe2000c101528 */
[----:B------:R-:W-:Y:S01]  /*bc00*/  IADD3 R6, P5, R11, R14, RZ ;  /* 0x0000000e0b067210 */ /* 0x000fe20007fbe0ff */
[-C--:B------:R-:W-:Y:S01]  /*bc10*/  FMUL R76, R76, R185.reuse ;  /* 0x000000b94c4c7220 */ /* 0x080fe20000400000 */
[----:B------:R-:W-:Y:S01]  /*bc20*/  F2FP.F16.F32.PACK_AB R86, RZ, R86 ;  /* 0x00000056ff56723e */ /* 0x000fe200000000ff */
[----:B------:R0:W-:Y:S01]  /*bc30*/  @P4 STG.E.U16 desc[UR40][R14.64+0x20], R136 ;  /* 0x000020880e004986 */ /* 0x0001e2000c101528 */
[----:B------:R-:W-:Y:S01]  /*bc40*/  ISETP.GT.AND P4, PT, R3, 0x88, P2 ;  /* 0x000000880300780c */ /* 0x000fe20001784270 */
[--C-:B------:R-:W-:Y:S01]  /*bc50*/  IMAD.X R7, R9, 0x1, R15.reuse, P5 ;  /* 0x0000000109077824 */ /* 0x100fe200028e060f */
        /* <DEDUP_REMOVED lines=12> */
[----:B-1----:R-:W-:Y:S01]  /*bd20*/  IADD3 R20, P4, R8, R14, RZ ;  /* 0x0000000e08147210 */ /* 0x002fe20007f9e0ff */
[----:B------:R-:W-:Y:S01]  /*bd30*/  FMUL R66, R66, R185 ;  /* 0x000000b942427220 */ /* 0x000fe20000400000 */
[----:B------:R-:W-:Y:S01]  /*bd40*/  F2FP.F16.F32.PACK_AB R76, RZ, R76 ;  /* 0x0000004cff4c723e */ /* 0x000fe200000000ff */
[----:B------:R-:W-:Y:S01]  /*bd50*/  @P5 STG.E.U16 desc[UR40][R6.64+0x22], R139 ;  /* 0x0000228b06005986 */ /* 0x000fe2000c101528 */
[----:B------:R-:W-:Y:S01]  /*bd60*/  F2FP.F16.F32.PACK_AB R77, RZ, R77 ;  /* 0x0000004dff4d723e */ /* 0x000fe200000000ff */
[----:B------:R-:W-:Y:S01]  /*bd70*/  IMAD.X R21, R10, 0x1, R15, P4 ;  /* 0x000000010a157824 */ /* 0x000fe200020e060f */
[----:B0-----:R-:W-:Y:S01]  /*bd80*/  IADD3 R136, P4, P5, R11, R20, R8 ;  /* 0x000000140b887210 */ /* 0x001fe20007d9e008 */
[-C--:B------:R-:W-:Y:S01]  /*bd90*/  FMUL R67, R67, R185.reuse ;  /* 0x000000b943437220 */ /* 0x080fe20000400000 */
[----:B------:R-:W-:Y:S01]  /*bda0*/  F2FP.F16.F32.PACK_AB R78, RZ, R78 ;  /* 0x0000004eff4e723e */ /* 0x000fe200000000ff */
[----:B------:R-:W-:Y:S01]  /*bdb0*/  FMUL R68, R68, R185 ;  /* 0x000000b944447220 */ /* 0x000fe20000400000 */
[----:B------:R-:W-:Y:S01]  /*bdc0*/  IADD3.X R137, R9, R21, R10, P4, P5 ;  /* 0x0000001509897210 */ /* 0x000fe200027ea40a */
[-C--:B------:R-:W-:Y:S01]  /*bdd0*/  FMUL R69, R69, R185.reuse ;  /* 0x000000b945457220 */ /* 0x080fe20000400000 */
[C---:B------:R-:W-:Y:S01]  /*bde0*/  ISETP.GT.AND P4, PT, R3.reuse, 0x80, P0 ;  /* 0x000000800300780c */ /* 0x040fe20000784270 */
[-C--:B------:R-:W-:Y:S01]  /*bdf0*/  FMUL R70, R70, R185.reuse ;  /* 0x000000b946467220 */ /* 0x080fe20000400000 */
        /* <DEDUP_REMOVED lines=33> */
[----:B------:R-:W-:Y:S01]  /*c010*/  FMUL R51, R51, R185 ;  /* 0x000000b933337220 */ /* 0x000fe20000400000 */
[----:B------:R-:W-:Y:S01]  /*c020*/  F2FP.F16.F32.PACK_AB R59, RZ, R59 ;  /* 0x0000003bff3b723e */ /* 0x000fe200000000ff */
[----:B------:R-:W-:Y:S01]  /*c030*/  FMUL R52, R52, R185 ;  /* 0x000000b934347220 */ /* 0x000fe20000400000 */
[----:B------:R-:W-:Y:S01]  /*c040*/  F2FP.F16.F32.PACK_AB R61, RZ, R61 ;  /* 0x0000003dff3d723e */ /* 0x000fe200000000ff */
[-C--:B------:R-:W-:Y:S01]  /*c050*/  FMUL R53, R53, R185.reuse ;  /* 0x000000b935357220 */ /* 0x080fe20000400000 */
[----:B------:R-:W-:Y:S01]  /*c060*/  F2FP.F16.F32.PACK_AB R60, RZ, R60 ;  /* 0x0000003cff3c723e */ /* 0x000fe200000000ff */
[----:B------:R0:W-:Y:S01]  /*c070*/  @P4 STG.E.U16 desc[UR40][R20.64+0x20], R2 ;  /* 0x0000200214004986 */ /* 0x0001e2000c101528 */
[----:B------:R-:W-:Y:S01]  /*c080*/  ISETP.GT.AND P4, PT, R3, 0x108, P2 ;  /* 0x000001080300780c */ /* 0x000fe20001784270 */
[-C--:B------:R-:W-:Y:S01]  /*c090*/  FMUL R54, R54, R185.reuse ;  /* 0x000000b936367220 */ /* 0x080fe20000400000 */
[----:B------:R-:W-:Y:S01]  /*c0a0*/  F2FP.F16.F32.PACK_AB R62, RZ, R62 ;  /* 0x0000003eff3e723e */ /* 0x000fe200000000ff */
[----:B------:R1:W-:Y:S01]  /*c0b0*/  @P5 STG.E.U16 desc[UR40][R20.64+0x22], R129 ;  /* 0x0000228114005986 */ /* 0x0003e2000c101528 */
[----:B------:R-:W-:Y:S01]  /*c0c0*/  IADD3 R128, P5, R11, R20, RZ ;  /* 0x000000140b807210 */ /* 0x000fe20007fbe0ff */
[----:B------:R-:W-:Y:S01]  /*c0d0*/  FMUL R55, R55, R185 ;  /* 0x000000b937377220 */ /* 0x000fe20000400000 */
[----:B------:R-:W-:Y:S01]  /*c0e0*/  F2FP.F16.F32.PACK_AB R63, RZ, R63 ;  /* 0x0000003fff3f723e */ /* 0x000fe200000000ff */
[-C--:B------:R-:W-:Y:S01]  /*c0f0*/  FMUL R40, R40, R185.reuse ;  /* 0x000000b928287220 */ /* 0x080fe20000400000 */
[----:B------:R-:W-:Y:S01]  /*c100*/  F2FP.F16.F32.PACK_AB R48, RZ, R48 ;  /* 0x00000030ff30723e */ /* 0x000fe200000000ff */
[----:B------:R-:W-:Y:S01]  /*c110*/  FMUL R41, R41, R185 ;  /* 0x000000b929297220 */ /* 0x000fe20000400000 */
[----:B------:R-:W-:Y:S01]  /*c120*/  F2FP.F16.F32.PACK_AB R49, RZ, R49 ;  /* 0x00000031ff31723e */ /* 0x000fe200000000ff */
[----:B------:R-:W-:Y:S01]  /*c130*/  FMUL R42, R42, R185 ;  /* 0x000000b92a2a7220 */ /* 0x000fe20000400000 */
[----:B0-----:R-:W-:Y:S01]  /*c140*/  F2FP.F16.F32.PACK_AB R2, RZ, R131 ;  /* 0x00000083ff02723e */ /* 0x001fe200000000ff */
[-C--:B------:R-:W-:Y:S01]  /*c150*/  FMUL R43, R43, R185.reuse ;  /* 0x000000b92b2b7220 */ /* 0x080fe20000400000 */
[----:B------:R-:W-:Y:S01]  /*c160*/  F2FP.F16.F32.PACK_AB R50, RZ, R50 ;  /* 0x00000032ff32723e */ /* 0x000fe200000000ff */
[----:B-1----:R-:W-:Y:S01]  /*c170*/  IMAD.X R129, R9, 0x1, R21, P5 ;  /* 0x0000000109817824 */ /* 0x002fe200028e0615 */
[----:B------:R-:W-:Y:S01]  /*c180*/  ISETP.GT.AND P5, PT, R3, 0x108, P3 ;  /* 0x000001080300780c */ /* 0x000fe20001fa4270 */
[----:B------:R-:W-:Y:S01]  /*c190*/  FMUL R44, R44, R185 ;  /* 0x000000b92c2c7220 */ /* 0x000fe20000400000 */
[----:B------:R-:W-:Y:S01]  /*c1a0*/  F2FP.F16.F32.PACK_AB R51, RZ, R51 ;  /* 0x00000033ff33723e */ /* 0x000fe200000000ff */
[----:B------:R-:W-:Y:S01]  /*c1b0*/  FMUL R45, R45, R185 ;  /* 0x000000b92d2d7220 */ /* 0x000fe20000400000 */
[----:B------:R-:W-:Y:S01]  /*c1c0*/  @P4 STG.E.U16 desc[UR40][R128.64+0x20], R19 ;  /* 0x0000201380004986 */ /* 0x000fe2000c101528 */
[----:B------:R-:W-:Y:S01]  /*c1d0*/  IADD3 R130, P4, R20, R11, RZ ;  /* 0x0000000b14827210 */ /* 0x000fe20007f9e0ff */
[-C--:B------:R-:W-:Y:S01]  /*c1e0*/  FMUL R46, R46, R185.reuse ;  /* 0x000000b92e2e7220 */ /* 0x080fe20000400000 */
[----:B------:R-:W-:Y:S01]  /*c1f0*/  F2FP.F16.F32.PACK_AB R52, RZ, R52 ;  /* 0x00000034ff34723e */ /* 0x000fe200000000ff */
[----:B------:R-:W-:Y:S01]  /*c200*/  FMUL R47, R47, R185 ;  /* 0x000000b92f2f7220 */ /* 0x000fe20000400000 */
[----:B------:R-:W-:Y:S01]  /*c210*/  F2FP.F16.F32.PACK_AB R53, RZ, R53 ;  /* 0x00000035ff35723e */ /* 0x000fe200000000ff */
[----:B------:R-:W-:Y:S01]  /*c220*/  IMAD.X R131, R21, 0x1, R9, P4 ;  /* 0x0000000115837824 */ /* 0x000fe200020e0609 */
[----:B------:R-:W-:Y:S01]  /*c230*/  ISETP.GT.AND P4, PT, R3, 0x100, P0 ;  /* 0x000001000300780c */ /* 0x000fe20000784270 */
[-C--:B------:R-:W-:Y:S01]  /*c240*/  FMUL R32, R32, R185.reuse ;  /* 0x000000b920207220 */ /* 0x080fe20000400000 */
[----:B------:R-:W-:Y:S01]  /*c250*/  F2FP.F16.F32.PACK_AB R54, RZ, R54 ;  /* 0x00000036ff36723e */ /* 0x000fe200000000ff */
[-C--:B------:R-:W-:Y:S01]  /*c260*/  FMUL R33, R33, R185.reuse ;  /* 0x000000b921217220 */ /* 0x080fe20000400000 */
        /* <DEDUP_REMOVED lines=9> */
[----:B------:R1:W-:Y:S01]  /*c300*/  @P4 STG.E.U16 desc[UR40][R20.64+0x30], R132 ;  /* 0x0000308414004986 */ /* 0x0003e2000c101528 */
        /* <DEDUP_REMOVED lines=14> */
[C---:B------:R-:W-:Y:S01]  /*c3f0*/  ISETP.GT.AND P4, PT, R3.reuse, 0x180, P2 ;  /* 0x000001800300780c */ /* 0x040fe20001784270 */
[-C--:B------:R-:W-:Y:S01]  /*c400*/  FMUL R28, R28, R185.reuse ;  /* 0x000000b91c1c7220 */ /* 0x080fe20000400000 */
[----:B------:R-:W-:Y:S01]  /*c410*/  ISETP.GT.AND P2, PT, R3, 0x188, P2 ;  /* 0x000001880300780c */ /* 0x000fe20001744270 */
[-C--:B------:R-:W-:Y:S01]  /*c420*/  FMUL R29, R29, R185.reuse ;  /* 0x000000b91d1d7220 */ /* 0x080fe20000400000 */
[----:B------:R1:W-:Y:S01]  /*c430*/  @P5 STG.E.U16 desc[UR40][R128.64+0x32], R135 ;  /* 0x0000328780005986 */ /* 0x0003e2000c101528 */
[----:B0-----:R-:W-:Y:S01]  /*c440*/  IADD3 R130, P5, R8, R20, RZ ;  /* 0x0000001408827210 */ /* 0x001fe20007fbe0ff */
[-C--:B------:R-:W-:Y:S01]  /*c450*/  FMUL R30, R30, R185.reuse ;  /* 0x000000b91e1e7220 */ /* 0x080fe20000400000 */
[----:B------:R-:W-:Y:S01]  /*c460*/  F2FP.F16.F32.PACK_AB R46, RZ, R46 ;  /* 0x0000002eff2e723e */ /* 0x000fe200000000ff */
[----:B------:R-:W-:Y:S01]  /*c470*/  FMUL R31, R31, R185 ;  /* 0x000000b91f1f7220 */ /* 0x000fe20000400000 */
[----:B------:R-:W-:Y:S01]  /*c480*/  F2FP.F16.F32.PACK_AB R47, RZ, R47 ;  /* 0x0000002fff2f723e */ /* 0x000fe200000000ff */
[----:B------:R-:W-:Y:S01]  /*c490*/  IMAD.X R131, R10, 0x1, R21, P5 ;  /* 0x000000010a837824 */ /* 0x000fe200028e0615 */
[----:B------:R-:W-:-:S02]  /*c4a0*/  IADD3 R8, P5, R11, R130, RZ ;  /* 0x000000820b087210 */ /* 0x000fc40007fbe0ff */
[----:B------:R-:W-:Y:S02]  /*c4b0*/  F2FP.F16.F32.PACK_AB R32, RZ, R32 ;  /* 0x00000020ff20723e */ /* 0x000fe400000000ff */
[----:B------:R1:W-:Y:S01]  /*c4c0*/  @P4 STG.E.U16 desc[UR40][R130.64+0x20], R120 ;  /* 0x0000207882004986 */ /* 0x0003e2000c101528 */
[----:B------:R-:W-:Y:S01]  /*c4d0*/  ISETP.GT.AND P4, PT, R3, 0x180, P3 ;  /* 0x000001800300780c */ /* 0x000fe20001f84270 */
[----:B------:R-:W-:Y:S01]  /*c4e0*/  IMAD.X R9, R9, 0x1, R131, P5 ;  /* 0x0000000109097824 */ /* 0x000fe200028e0683 */
[----:B------:R-:W-:Y:S02]  /*c4f0*/  ISETP.GT.AND P3, PT, R3, 0x188, P3 ;  /* 0x000001880300780c */ /* 0x000fe40001f64270 */
[----:B------:R-:W-:Y:S02]  /*c500*/  F2FP.F16.F32.PACK_AB R33, RZ, R33 ;  /* 0x00000021ff21723e */ /* 0x000fe400000000ff */
[----:B------:R-:W-:Y:S02]  /*c510*/  F2FP.F16.F32.PACK_AB R34, RZ, R34 ;  /* 0x00000022ff22723e */ /* 0x000fe400000000ff */
[----:B------:R-:W-:-:S02]  /*c520*/  F2FP.F16.F32.PACK_AB R35, RZ, R35 ;  /* 0x00000023ff23723e */ /* 0x000fc400000000ff */
[----:B------:R-:W-:Y:S02]  /*c530*/  F2FP.F16.F32.PACK_AB R36, RZ, R36 ;  /* 0x00000024ff24723e */ /* 0x000fe400000000ff */
[----:B------:R-:W-:Y:S01]  /*c540*/  F2FP.F16.F32.PACK_AB R37, RZ, R37 ;  /* 0x00000025ff25723e */ /* 0x000fe200000000ff */
[----:B------:R1:W-:Y:S01]  /*c550*/  @P4 STG.E.U16 desc[UR40][R130.64+0x22], R121 ;  /* 0x0000227982004986 */ /* 0x0003e2000c101528 */
[C---:B------:R-:W-:Y:S02]  /*c560*/  ISETP.GT.AND P4, PT, R3.reuse, 0x180, P0 ;  /* 0x000001800300780c */ /* 0x040fe40000784270 */
[C---:B------:R-:W-:Y:S01]  /*c570*/  ISETP.GT.AND P0, PT, R3.reuse, 0x188, P0 ;  /* 0x000001880300780c */ /* 0x040fe20000704270 */
[----:B------:R1:W-:Y:S01]  /*c580*/  @P2 STG.E.U16 desc[UR40][R8.64+0x20], R122 ;  /* 0x0000207a08002986 */ /* 0x0003e2000c101528 */
[C---:B------:R-:W-:Y:S02]  /*c590*/  ISETP.GT.AND P2, PT, R3.reuse, 0x180, P1 ;  /* 0x000001800300780c */ /* 0x040fe40000f44270 */
[----:B------:R-:W-:Y:S01]  /*c5a0*/  ISETP.GT.AND P1, PT, R3, 0x188, P1 ;  /* 0x000001880300780c */ /* 0x000fe20000f24270 */
[----:B------:R1:W-:Y:S01]  /*c5b0*/  @P3 STG.E.U16 desc[UR40][R136.64+0x22], R123 ;  /* 0x0000227b88003986 */ /* 0x0003e2000c101528 */
[----:B------:R-:W-:-:S02]  /*c5c0*/  ISETP.GT.AND P3, PT, R0, 0x20, PT ;  /* 0x000000200000780c */ /* 0x000fc40003f64270 */
[----:B------:R-:W-:Y:S02]  /*c5d0*/  F2FP.F16.F32.PACK_AB R38, RZ, R38 ;  /* 0x00000026ff26723e */ /* 0x000fe400000000ff */
[C---:B------:R-:W-:Y:S01]  /*c5e0*/  ISETP.GT.AND P5, PT, R3.reuse, 0x8, P3 ;  /* 0x000000080300780c */ /* 0x040fe20001fa4270 */
[----:B------:R1:W-:Y:S01]  /*c5f0*/  @P4 STG.E.U16 desc[UR40][R130.64+0x30], R124 ;  /* 0x0000307c82004986 */ /* 0x0003e2000c101528 */
[----:B------:R-:W-:Y:S02]  /*c600*/  F2FP.F16.F32.PACK_AB R39, RZ, R39 ;  /* 0x00000027ff27723e */ /* 0x000fe400000000ff */
[----:B------:R-:W-:Y:S01]  /*c610*/  F2FP.F16.F32.PACK_AB R24, RZ, R24 ;  /* 0x00000018ff18723e */ /* 0x000fe200000000ff */
[----:B------:R1:W-:Y:S01]  /*c620*/  @P2 STG.E.U16 desc[UR40][R130.64+0x32], R125 ;  /* 0x0000327d82002986 */ /* 0x0003e2000c101528 */
[----:B------:R-:W-:Y:S02]  /*c630*/  ISETP.GT.AND P2, PT, R0, 0x21, PT ;  /* 0x000000210000780c */ /* 0x000fe40003f44270 */
[----:B------:R-:W-:Y:S01]  /*c640*/  F2FP.F16.F32.PACK_AB R25, RZ, R25 ;  /* 0x00000019ff19723e */ /* 0x000fe200000000ff */
[----:B------:R1:W-:Y:S01]  /*c650*/  @P0 STG.E.U16 desc[UR40][R8.64+0x30], R126 ;  /* 0x0000307e08000986 */ /* 0x0003e2000c101528 */
[----:B------:R-:W-:-:S02]  /*c660*/  ISETP.GT.AND P0, PT, R3, RZ, P3 ;  /* 0x000000ff0300720c */ /* 0x000fc40001f04270 */
[C---:B------:R-:W-:Y:S01]  /*c670*/  ISETP.GT.AND P4, PT, R3.reuse, RZ, P2 ;  /* 0x000000ff0300720c */ /* 0x040fe20001784270 */
[----:B------:R1:W-:Y:S01]  /*c680*/  @P1 STG.E.U16 desc[UR40][R8.64+0x32], R127 ;  /* 0x0000327f08001986 */ /* 0x0003e2000c101528 */
[----:B------:R-:W-:Y:S02]  /*c690*/  ISETP.GT.AND P1, PT, R3, 0x8, P2 ;  /* 0x000000080300780c */ /* 0x000fe40001724270 */
[----:B------:R-:W-:Y:S02]  /*c6a0*/  F2FP.F16.F32.PACK_AB R26, RZ, R26 ;  /* 0x0000001aff1a723e */ /* 0x000fe400000000ff */
[----:B------:R-:W-:Y:S02]  /*c6b0*/  F2FP.F16.F32.PACK_AB R27, RZ, R27 ;  /* 0x0000001bff1b723e */ /* 0x000fe400000000ff */
[----:B------:R-:W-:Y:S02]  /*c6c0*/  F2FP.F16.F32.PACK_AB R28, RZ, R28 ;  /* 0x0000001cff1c723e */ /* 0x000fe400000000ff */
[----:B------:R-:W-:Y:S01]  /*c6d0*/  F2FP.F16.F32.PACK_AB R29, RZ, R29 ;  /* 0x0000001dff1d723e */ /* 0x000fe200000000ff */
[----:B------:R1:W-:Y:S01]  /*c6e0*/  @P0 STG.E.U16 desc[UR40][R4.64+0x40], R112 ;  /* 0x0000407004000986 */ /* 0x0003e2000c101528 */
[----:B------:R-:W-:-:S02]  /*c6f0*/  ISETP.GT.AND P0, PT, R0, 0x28, PT ;  /* 0x000000280000780c */ /* 0x000fc40003f04270 */
[----:B------:R-:W-:Y:S01]  /*c700*/  F2FP.F16.F32.PACK_AB R30, RZ, R30 ;  /* 0x0000001eff1e723e */ /* 0x000fe200000000ff */
[----:B------:R1:W-:Y:S01]  /*c710*/  @P4 STG.E.U16 desc[UR40][R4.64+0x42], R113 ;  /* 0x0000427104004986 */ /* 0x0003e2000c101528 */
[----:B------:R-:W-:-:S03]  /*c720*/  F2FP.F16.F32.PACK_AB R31, RZ, R31 ;  /* 0x0000001fff1f723e */ /* 0x000fc600000000ff */
[----:B------:R1:W-:Y:S01]  /*c730*/  @P1 STG.E.U16 desc[UR40][R12.64+0x42], R115 ;  /* 0x000042730c001986 */ /* 0x0003e2000c101528 */
[----:B------:R-:W-:-:S03]  /*c740*/  ISETP.GT.AND P1, PT, R0, 0x29, PT ;  /* 0x000000290000780c */ /* 0x000fc60003f24270 */
[----:B------:R1:W-:Y:S01]  /*c750*/  @P5 STG.E.U16 desc[UR40][R12.64+0x40], R114 ;  /* 0x000040720c005986 */ /* 0x0003e2000c101528 */
[C---:B------:R-:W-:Y:S02]  /*c760*/  ISETP.GT.AND P5, PT, R3.reuse, RZ, P0 ;  /* 0x000000ff0300720c */ /* 0x040fe400007a4270 */
[----:B------:R-:W-:-:S11]  /*c770*/  ISETP.GT.AND P4, PT, R3, RZ, P1 ;  /* 0x000000ff0300720c */ /* 0x000fd60000f84270 */
[----:B------:R1:W-:Y:S01]  /*c780*/  @P5 STG.E.U16 desc[UR40][R4.64+0x50], R116 ;  /* 0x0000507404005986 */ /* 0x0003e2000c101528 */
[----:B------:R-:W-:-:S03]  /*c790*/  ISETP.GT.AND P5, PT, R3, 0x8, P0 ;  /* 0x000000080300780c */ /* 0x000fc600007a4270 */
[----:B------:R1:W-:Y:S01]  /*c7a0*/  @P4 STG.E.U16 desc[UR40][R4.64+0x52], R117 ;  /* 0x0000527504004986 */ /* 0x0003e2000c101528 */
[----:B------:R-:W-:-:S09]  /*c7b0*/  ISETP.GT.AND P4, PT, R3, 0x8, P1 ;  /* 0x000000080300780c */ /* 0x000fd20000f84270 */
        /* <DEDUP_REMOVED lines=33> */
[C---:B------:R-:W-:Y:S02]  /*c9d0*/  ISETP.GT.AND P5, PT, R3.reuse, 0x180, P3 ;  /* 0x000001800300780c */ /* 0x040fe40001fa4270 */
[C---:B------:R-:W-:Y:S01]  /*c9e0*/  ISETP.GT.AND P3, PT, R3.reuse, 0x188, P3 ;  /* 0x000001880300780c */ /* 0x040fe20001f64270 */
[----:B------:R1:W-:Y:S01]  /*c9f0*/  @P4 STG.E.U16 desc[UR40][R128.64+0x52], R103 ;  /* 0x0000526780004986 */ /* 0x0003e2000c101528 */
[C---:B------:R-:W-:Y:S02]  /*ca00*/  ISETP.GT.AND P4, PT, R3.reuse, 0x180, P2 ;  /* 0x000001800300780c */ /* 0x040fe40001784270 */
[----:B------:R-:W-:-:S07]  /*ca10*/  ISETP.GT.AND P2, PT, R3, 0x188, P2 ;  /* 0x000001880300780c */ /* 0x000fce0001744270 */
[----:B------:R1:W-:Y:S04]  /*ca20*/  @P5 STG.E.U16 desc[UR40][R130.64+0x40], R88 ;  /* 0x0000405882005986 */ /* 0x0003e8000c101528 */
[----:B------:R1:W-:Y:S01]  /*ca30*/  @P4 STG.E.U16 desc[UR40][R130.64+0x42], R89 ;  /* 0x0000425982004986 */ /* 0x0003e2000c101528 */
[C---:B------:R-:W-:Y:S02]  /*ca40*/  ISETP.GT.AND P4, PT, R3.reuse, 0x180, P0 ;  /* 0x000001800300780c */ /* 0x040fe40000784270 */
[C---:B------:R-:W-:Y:S01]  /*ca50*/  ISETP.GT.AND P0, PT, R3.reuse, 0x188, P0 ;  /* 0x000001880300780c */ /* 0x040fe20000704270 */
[----:B------:R1:W-:Y:S01]  /*ca60*/  @P3 STG.E.U16 desc[UR40][R8.64+0x40], R90 ;  /* 0x0000405a08003986 */ /* 0x0003e2000c101528 */
[C---:B------:R-:W-:Y:S02]  /*ca70*/  ISETP.GT.AND P3, PT, R3.reuse, 0x180, P1 ;  /* 0x000001800300780c */ /* 0x040fe40000f64270 */
[----:B------:R-:W-:Y:S01]  /*ca80*/  ISETP.GT.AND P1, PT, R3, 0x188, P1 ;  /* 0x000001880300780c */ /* 0x000fe20000f24270 */
[----:B------:R1:W-:Y:S01]  /*ca90*/  @P2 STG.E.U16 desc[UR40][R8.64+0x42], R91 ;  /* 0x0000425b08002986 */ /* 0x0003e2000c101528 */
[----:B------:R-:W-:-:S05]  /*caa0*/  ISETP.GT.AND P2, PT, R0, 0x31, PT ;  /* 0x000000310000780c */ /* 0x000fca0003f44270 */
[----:B------:R1:W-:Y:S01]  /*cab0*/  @P4 STG.E.U16 desc[UR40][R130.64+0x50], R92 ;  /* 0x0000505c82004986 */ /* 0x0003e2000c101528 */
[----:B------:R-:W-:-:S03]  /*cac0*/  ISETP.GT.AND P4, PT, R3, RZ, P2 ;  /* 0x000000ff0300720c */ /* 0x000fc60001784270 */
[----:B------:R1:W-:Y:S01]  /*cad0*/  @P3 STG.E.U16 desc[UR40][R130.64+0x52], R93 ;  /* 0x0000525d82003986 */ /* 0x0003e2000c101528 */
[----:B------:R-:W-:-:S03]  /*cae0*/  ISETP.GT.AND P3, PT, R0, 0x30, PT ;  /* 0x000000300000780c */ /* 0x000fc60003f64270 */
[----:B------:R1:W-:Y:S01]  /*caf0*/  @P0 STG.E.U16 desc[UR40][R8.64+0x50], R94 ;  /* 0x0000505e08000986 */ /* 0x0003e2000c101528 */
[C---:B------:R-:W-:Y:S02]  /*cb00*/  ISETP.GT.AND P0, PT, R3.reuse, RZ, P3 ;  /* 0x000000ff0300720c */ /* 0x040fe40001f04270 */
[C---:B------:R-:W-:Y:S01]  /*cb10*/  ISETP.GT.AND P5, PT, R3.reuse, 0x8, P3 ;  /* 0x000000080300780c */ /* 0x040fe20001fa4270 */
[----:B------:R1:W-:Y:S01]  /*cb20*/  @P1 STG.E.U16 desc[UR40][R8.64+0x52], R95 ;  /* 0x0000525f08001986 */ /* 0x0003e2000c101528 */
[----:B------:R-:W-:-:S03]  /*cb30*/  ISETP.GT.AND P1, PT, R3, 0x8, P2 ;  /* 0x000000080300780c */ /* 0x000fc60001724270 */
[----:B------:R1:W-:Y:S06]  /*cb40*/  @P4 STG.E.U16 desc[UR40][R4.64+0x62], R81 ;  /* 0x0000625104004986 */ /* 0x0003ec000c101528 */
[----:B------:R1:W-:Y:S01]  /*cb50*/  @P0 STG.E.U16 desc[UR40][R4.64+0x60], R80 ;  /* 0x0000605004000986 */ /* 0x0003e2000c101528 */
[----:B------:R-:W-:-:S03]  /*cb60*/  ISETP.GT.AND P0, PT, R0, 0x38, PT ;  /* 0x000000380000780c */ /* 0x000fc60003f04270 */
        /* <DEDUP_REMOVED lines=57> */
[----:B------:R-:W-:-:S03]  /*cf00*/  ISETP.GT.AND P4, PT, R3, 0x8, P2 ;  /* 0x000000080300780c */ /* 0x000fc60001784270 */
[----:B------:R1:W-:Y:S01]  /*cf10*/  @P3 STG.E.U16 desc[UR40][R130.64+0x72], R61 ;  /* 0x0000723d82003986 */ /* 0x0003e2000c101528 */
[----:B------:R-:W-:-:S03]  /*cf20*/  ISETP.GT.AND P3, PT, R0, 0x41, PT ;  /* 0x000000410000780c */ /* 0x000fc60003f64270 */
[----:B------:R1:W-:Y:S01]  /*cf30*/  @P0 STG.E.U16 desc[UR40][R8.64+0x70], R62 ;  /* 0x0000703e08000986 */ /* 0x0003e2000c101528 */
[C---:B------:R-:W-:Y:S02]  /*cf40*/  ISETP.GT.AND P0, PT, R3.reuse, RZ, P2 ;  /* 0x000000ff0300720c */ /* 0x040fe40001704270 */
[C---:B------:R-:W-:Y:S01]  /*cf50*/  ISETP.GT.AND P5, PT, R3.reuse, 0x8, P3 ;  /* 0x000000080300780c */ /* 0x040fe20001fa4270 */
[----:B------:R1:W-:Y:S01]  /*cf60*/  @P1 STG.E.U16 desc[UR40][R8.64+0x72], R63 ;  /* 0x0000723f08001986 */ /* 0x0003e2000c101528 */
[----:B------:R-:W-:-:S09]  /*cf70*/  ISETP.GT.AND P1, PT, R3, RZ, P3 ;  /* 0x000000ff0300720c */ /* 0x000fd20001f24270 */
[----:B------:R1:W-:Y:S01]  /*cf80*/  @P0 STG.E.U16 desc[UR40][R4.64+0x80], R48 ;  /* 0x0000803004000986 */ /* 0x0003e2000c101528 */
[----:B------:R-:W-:-:S03]  /*cf90*/  ISETP.GT.AND P0, PT, R0, 0x49, PT ;  /* 0x000000490000780c */ /* 0x000fc60003f04270 */
[----:B------:R1:W-:Y:S01]  /*cfa0*/  @P1 STG.E.U16 desc[UR40][R4.64+0x82], R49 ;  /* 0x0000823104001986 */ /* 0x0003e2000c101528 */
[----:B------:R-:W-:-:S03]  /*cfb0*/  ISETP.GT.AND P1, PT, R0, 0x48, PT ;  /* 0x000000480000780c */ /* 0x000fc60003f24270 */
[----:B------:R1:W-:Y:S01]  /*cfc0*/  @P4 STG.E.U16 desc[UR40][R12.64+0x80], R50 ;  /* 0x000080320c004986 */ /* 0x0003e2000c101528 */
[----:B------:R-:W-:-:S03]  /*cfd0*/  ISETP.GT.AND P4, PT, R3, RZ, P0 ;  /* 0x000000ff0300720c */ /* 0x000fc60000784270 */
[----:B------:R1:W-:Y:S01]  /*cfe0*/  @P5 STG.E.U16 desc[UR40][R12.64+0x82], R51 ;  /* 0x000082330c005986 */ /* 0x0003e2000c101528 */
[----:B------:R-:W-:-:S09]  /*cff0*/  ISETP.GT.AND P5, PT, R3, RZ, P1 ;  /* 0x000000ff0300720c */ /* 0x000fd20000fa4270 */
        /* <DEDUP_REMOVED lines=42> */
[----:B------:R1:W-:Y:S01]  /*d2a0*/  @P4 STG.E.U16 desc[UR40][R130.64+0x80], R24 ;  /* 0x0000801882004986 */ /* 0x0003e2000c101528 */
[C---:B------:R-:W-:Y:S02]  /*d2b0*/  ISETP.GT.AND P4, PT, R3.reuse, 0x180, P0 ;  /* 0x000001800300780c */ /* 0x040fe40000784270 */
[C---:B------:R-:W-:Y:S01]  /*d2c0*/  ISETP.GT.AND P0, PT, R3.reuse, 0x188, P0 ;  /* 0x000001880300780c */ /* 0x040fe20000704270 */
[----:B------:R1:W-:Y:S01]  /*d2d0*/  @P5 STG.E.U16 desc[UR40][R130.64+0x82], R25 ;  /* 0x0000821982005986 */ /* 0x0003e2000c101528 */
[C---:B------:R-:W-:Y:S02]  /*d2e0*/  ISETP.GT.AND P5, PT, R3.reuse, 0x180, P1 ;  /* 0x000001800300780c */ /* 0x040fe40000fa4270 */
[----:B------:R-:W-:Y:S01]  /*d2f0*/  ISETP.GT.AND P1, PT, R3, 0x188, P1 ;  /* 0x000001880300780c */ /* 0x000fe20000f24270 */
[----:B------:R1:W-:Y:S04]  /*d300*/  @P2 STG.E.U16 desc[UR40][R8.64+0x80], R26 ;  /* 0x0000801a08002986 */ /* 0x0003e8000c101528 */
[----:B------:R1:W-:Y:S04]  /*d310*/  @P3 STG.E.U16 desc[UR40][R8.64+0x82], R27 ;  /* 0x0000821b08003986 */ /* 0x0003e8000c101528 */
[----:B------:R1:W-:Y:S04]  /*d320*/  @P4 STG.E.U16 desc[UR40][R130.64+0x92], R29 ;  /* 0x0000921d82004986 */ /* 0x0003e8000c101528 */
[----:B------:R1:W-:Y:S04]  /*d330*/  @P5 STG.E.U16 desc[UR40][R130.64+0x90], R28 ;  /* 0x0000901c82005986 */ /* 0x0003e8000c101528 */
[----:B------:R1:W-:Y:S04]  /*d340*/  @P1 STG.E.U16 desc[UR40][R8.64+0x90], R30 ;  /* 0x0000901e08001986 */ /* 0x0003e8000c101528 */
[----:B------:R1:W-:Y:S02]  /*d350*/  @P0 STG.E.U16 desc[UR40][R8.64+0x92], R31 ;  /* 0x0000921f08000986 */ /* 0x0003e4000c101528 */
.L_x_334:
[----:B------:R-:W-:Y:S05]  /*d360*/  BSYNC B0 ;  /* 0x0000000000007941 */ /* 0x000fea0003800000 */
.L_x_28:
[----:B------:R-:W-:Y:S01]  /*d370*/  ULDC UR4, c[0x0][0xc] ;  /* 0x0000030000047ab9 */ /* 0x000fe20000000800 */
[----:B------:R-:W-:Y:S01]  /*d380*/  ULDC UR5, c[0x0][0x10] ;  /* 0x0000040000057ab9 */ /* 0x000fe20000000800 */
[----:B------:R-:W2:Y:S01]  /*d390*/  LDC R3, c[0x0][0x14] ;  /* 0x00000500ff037b82 */ /* 0x000ea20000000800 */
[----:B------:R-:W-:Y:S01]  /*d3a0*/  UIMAD.WIDE.U32 UR4, UR4, UR5, URZ ;  /* 0x00000005040472a5 */ /* 0x000fe2000f8e003f */
[----:B------:R-:W-:Y:S01]  /*d3b0*/  IMAD.MOV.U32 R19, RZ, RZ, R17 ;  /* 0x000000ffff137224 */ /* 0x000fe200078e0011 */
[----:B0-----:R-:W-:Y:S01]  /*d3c0*/  PRMT R0, RZ, 0x7610, R0 ;  /* 0x00007610ff007816 */ /* 0x001fe20000000000 */
[----:B------:R-:W-:-:S03]  /*d3d0*/  IMAD.MOV.U32 R2, RZ, RZ, -0x1 ;  /* 0xffffffffff027424 */ /* 0x000fc600078e00ff */
[----:B--2---:R-:W-:-:S04]  /*d3e0*/  IMAD.WIDE.U32 R18, R3, UR4, R18 ;  /* 0x0000000403127c25 */ /* 0x004fc8000f8e0012 */
[----:B------:R-:W-:Y:S01]  /*d3f0*/  IMAD R3, R3, UR5, RZ ;  /* 0x0000000503037c24 */ /* 0x000fe2000f8e02ff */
[----:B------:R-:W-:Y:S02]  /*d400*/  ULDC.64 UR4, c[0x0][0x650] ;  /* 0x0001940000047ab9 */ /* 0x000fe40000000a00 */
[----:B------:R-:W-:Y:S01]  /*d410*/  ISETP.GE.U32.AND P0, PT, R18, UR4, PT ;  /* 0x0000000412007c0c */ /* 0x000fe2000bf06070 */
[----:B------:R-:W-:Y:S02]  /*d420*/  IMAD.IADD R17, R19, 0x1, R3 ;  /* 0x0000000113117824 */ /* 0x000fe400078e0203 */
[----:B------:R-:W-:-:S03]  /*d430*/  IMAD.MOV.U32 R19, RZ, RZ, -0x1 ;  /* 0xffffffffff137424 */ /* 0x000fc600078e00ff */
[----:B------:R-:W-:-:S13]  /*d440*/  ISETP.GE.U32.AND.EX P0, PT, R17, UR5, PT, P0 ;  /* 0x0000000511007c0c */ /* 0x000fda000bf06100 */
[----:B------:R-:W-:Y:S05]  /*d450*/  @P0 BRA `(.L_x_335) ;  /* 0x0000000400700947 */ /* 0x000fea0003800000 */
[----:B------:R-:W0:Y:S01]  /*d460*/  S2R R10, SR_CTAID.X ;  /* 0x00000000000a7919 */ /* 0x000e220000002500 */
[----:B-1----:R-:W1:Y:S01]  /*d470*/  LDC.64 R8, c[0x0][0x628] ;  /* 0x00018a00ff087b82 */ /* 0x002e620000000a00 */
[----:B------:R-:W-:Y:S01]  /*d480*/  ULDC UR4, c[0x0][0x150] ;  /* 0x0000540000047ab9 */ /* 0x000fe20000000800 */
[----:B------:R-:W-:Y:S01]  /*d490*/  IMAD.MOV.U32 R6, RZ, RZ, R18 ;  /* 0x000000ffff067224 */ /* 0x000fe200078e0012 */
[----:B------:R-:W2:Y:S01]  /*d4a0*/  S2R R20, SR_CTAID.Y ;  /* 0x0000000000147919 */ /* 0x000ea20000002600 */
[----:B------:R-:W-:-:S04]  /*d4b0*/  IMAD.MOV.U32 R7, RZ, RZ, R17 ;  /* 0x000000ffff077224 */ /* 0x000fc800078e0011 */
[----:B------:R-:W2:Y:S08]  /*d4c0*/  LDC R15, c[0x0][0x144] ;  /* 0x00005100ff0f7b82 */ /* 0x000eb00000000800 */
[----:B------:R-:W2:Y:S08]  /*d4d0*/  LDC R0, c[0x0][0x630] ;  /* 0x00018c00ff007b82 */ /* 0x000eb00000000800 */
[----:B---3--:R-:W3:Y:S01]  /*d4e0*/  LDC.64 R12, c[0x0][0x620] ;  /* 0x00018800ff0c7b82 */ /* 0x008ee20000000a00 */
[----:B-1----:R-:W-:-:S04]  /*d4f0*/  ISETP.NE.U32.AND P0, PT, R8, RZ, PT ;  /* 0x000000ff0800720c */ /* 0x002fc80003f05070 */
[----:B------:R-:W-:Y:S02]  /*d500*/  ISETP.NE.AND.EX P0, PT, R9, RZ, PT, P0 ;  /* 0x000000ff0900720c */ /* 0x000fe40003f05300 */
[----:B0-----:R-:W-:-:S05]  /*d510*/  I2FP.F32.U32 R2, R10 ;  /* 0x0000000a00027245 */ /* 0x001fca0000201000 */
[----:B------:R-:W-:-:S04]  /*d520*/  FMUL R2, R2, UR4 ;  /* 0x0000000402027c20 */ /* 0x000fc80008400000 */
[----:B------:R0:W1:Y:S02]  /*d530*/  F2I.U32.TRUNC.NTZ R14, R2 ;  /* 0x00000002000e7305 */ /* 0x000064000020f000 */
[----:B--2---:R-:W-:Y:S05]  /*d540*/  @!P0 BRA `(.L_x_336) ;  /* 0x0000000000288947 */ /* 0x004fea0003800000 */
[----:B------:R-:W2:Y:S02]  /*d550*/  LDC R3, c[0x0][0x634] ;  /* 0x00018d00ff037b82 */ /* 0x000ea40000000800 */
[----:B--2---:R-:W-:-:S05]  /*d560*/  IADD3 R7, P0, R18, R3, RZ ;  /* 0x0000000312077210 */ /* 0x004fca0007f1e0ff */
[----:B------:R-:W-:-:S04]  /*d570*/  IMAD.X R11, RZ, RZ, R17, P0 ;  /* 0x000000ffff0b7224 */ /* 0x000fc800000e0611 */
[----:B0-----:R-:W-:-:S04]  /*d580*/  IMAD.WIDE.U32 R2, R11, R8, RZ ;  /* 0x000000080b027225 */ /* 0x001fc800078e00ff */
[----:B------:R-:W-:-:S04]  /*d590*/  IMAD.WIDE.U32 R4, P0, R7, R9, R2 ;  /* 0x0000000907047225 */ /* 0x000fc80007800002 */
[----:B------:R-:W-:-:S04]  /*d5a0*/  IMAD.WIDE.U32 R2, R7, R8, RZ ;  /* 0x0000000807027225 */ /* 0x000fc800078e00ff */
[----:B------:R-:W-:Y:S01]  /*d5b0*/  IMAD.X R7, RZ, RZ, RZ, P0 ;  /* 0x000000ffff077224 */ /* 0x000fe200000e06ff */
[----:B------:R-:W-:Y:S01]  /*d5c0*/  IADD3 RZ, P0, R3, R4, RZ ;  /* 0x0000000403ff7210 */ /* 0x000fe20007f1e0ff */
[----:B------:R-:W-:-:S04]  /*d5d0*/  IMAD.MOV.U32 R6, RZ, RZ, R5 ;  /* 0x000000ffff067224 */ /* 0x000fc800078e0005 */
[----:B------:R-:W-:-:S08]  /*d5e0*/  IMAD.WIDE.U32.X R6, R11, R9, R6, P0 ;  /* 0x000000090b067225 */ /* 0x000fd000000e0406 */
.L_x_336:
[----:B------:R-:W2:Y:S01]  /*d5f0*/  LDC.64 R24, c[0x0][0x640] ;  /* 0x00019000ff187b82 */ /* 0x000ea20000000a00 */
[-C--:B------:R-:W-:Y:S01]  /*d600*/  SHF.R.U64 R11, R6, R0.reuse, R7 ;  /* 0x00000000060b7219 */ /* 0x080fe20000001207 */
[----:B------:R-:W-:Y:S01]  /*d610*/  IMAD.MOV.U32 R19, RZ, RZ, R17 ;  /* 0x000000ffff137224 */ /* 0x000fe200078e0011 */
[----:B------:R-:W-:Y:S01]  /*d620*/  SHF.R.U32.HI R0, RZ, R0, R7 ;  /* 0x00000000ff007219 */ /* 0x000fe20000011607 */
[----:B-1----:R-:W-:Y:S01]  /*d630*/  IMAD.MOV R14, RZ, RZ, -R14 ;  /* 0x000000ffff0e7224 */ /* 0x002fe200078e0a0e */
[----:B------:R-:W-:Y:S01]  /*d640*/  IADD3 R5, P0, RZ, -R11, RZ ;  /* 0x8000000bff057210 */ /* 0x000fe20007f1e0ff */
[----:B------:R-:W-:Y:S01]  /*d650*/  ULDC UR4, c[0x0][0x154] ;  /* 0x0000550000047ab9 */ /* 0x000fe20000000800 */
[----:B------:R-:W-:Y:S01]  /*d660*/  IMAD.MOV.U32 R7, RZ, RZ, 0x1 ;  /* 0x00000001ff077424 */ /* 0x000fe200078e00ff */
[----:B------:R-:W1:Y:S02]  /*d670*/  LDC R4, c[0x0][0x618] ;  /* 0x00018600ff047b82 */ /* 0x000e640000000800 */
[----:B------:R-:W-:-:S04]  /*d680*/  IMAD.X R3, RZ, RZ, ~R0, P0 ;  /* 0x000000ffff037224 */ /* 0x000fc800000e0e00 */
[-C--:B---3--:R-:W-:Y:S02]  /*d690*/  IMAD R0, R3, R12.reuse, RZ ;  /* 0x0000000c03007224 */ /* 0x088fe400078e02ff */
[----:B------:R-:W3:Y:S01]  /*d6a0*/  LDC R6, c[0x0][0x608] ;  /* 0x00018200ff067b82 */ /* 0x000ee20000000800 */
[----:B0-----:R-:W-:-:S04]  /*d6b0*/  IMAD.WIDE.U32 R2, R5, R12, R18 ;  /* 0x0000000c05027225 */ /* 0x001fc800078e0012 */
[----:B------:R-:W-:Y:S01]  /*d6c0*/  IMAD R5, R5, R13, R0 ;  /* 0x0000000d05057224 */ /* 0x000fe200078e0200 */
[----:B------:R-:W-:Y:S01]  /*d6d0*/  I2FP.F32.U32 R0, R20 ;  /* 0x0000001400007245 */ /* 0x000fe20000201000 */
[----:B------:R-:W-:Y:S01]  /*d6e0*/  IMAD R19, R15, R14, R10 ;  /* 0x0000000e0f137224 */ /* 0x000fe200078e020a */
[----:B------:R-:W0:Y:S01]  /*d6f0*/  LDC R22, c[0x0][0x658] ;  /* 0x00019600ff167b82 */ /* 0x000e220000000800 */
[----:B------:R-:W-:Y:S01]  /*d700*/  IMAD.IADD R3, R3, 0x1, R5 ;  /* 0x0000000103037824 */ /* 0x000fe200078e0205 */
[----:B--2---:R-:W-:Y:S01]  /*d710*/  ISETP.NE.U32.AND P0, PT, R24, RZ, PT ;  /* 0x000000ff1800720c */ /* 0x004fe20003f05070 */
[----:B------:R-:W-:Y:S01]  /*d720*/  FMUL R0, R0, UR4 ;  /* 0x0000000400007c20 */ /* 0x000fe20008400000 */
[----:B------:R-:W-:Y:S02]  /*d730*/  IMAD.MOV.U32 R5, RZ, RZ, -0x1 ;  /* 0xffffffffff057424 */ /* 0x000fe400078e00ff */
[----:B------:R-:W-:Y:S01]  /*d740*/  ISETP.NE.AND.EX P0, PT, R25, RZ, PT, P0 ;  /* 0x000000ff1900720c */ /* 0x000fe20003f05300 */
[----:B------:R2:W0:Y:S01]  /*d750*/  F2I.U32.TRUNC.NTZ R12, R0 ;  /* 0x00000000000c7305 */ /* 0x000422000020f000 */
[----:B------:R-:W2:Y:S01]  /*d760*/  LDC R15, c[0x0][0x148] ;  /* 0x00005200ff0f7b82 */ /* 0x000ea20000000800 */
[----:B-1----:R-:W-:-:S02]  /*d770*/  SHF.R.U64 R10, R2, R4, R3 ;  /* 0x00000004020a7219 */ /* 0x002fc40000001203 */
[----:B------:R-:W-:-:S05]  /*d780*/  SHF.R.U32.HI R3, RZ, R4, R3 ;  /* 0x00000004ff037219 */ /* 0x000fca0000011603 */
[----:B------:R-:W1:Y:S01]  /*d790*/  LDC R14, c[0x0][0x600] ;  /* 0x00018000ff0e7b82 */ /* 0x000e620000000800 */
[-CC-:B---3--:R-:W-:Y:S02]  /*d7a0*/  SHF.R.U64 R8, R10, R6.reuse, R3.reuse ;  /* 0x000000060a087219 */ /* 0x188fe40000001203 */
[----:B------:R-:W-:-:S05]  /*d7b0*/  SHF.R.U32.HI R3, RZ, R6, R3 ;  /* 0x00000006ff037219 */ /* 0x000fca0000011603 */
[----:B------:R-:W3:Y:S01]  /*d7c0*/  LDC R26, c[0x0][0x648] ;  /* 0x00019200ff1a7b82 */ /* 0x000ee20000000800 */
[-CC-:B0-----:R-:W-:Y:S02]  /*d7d0*/  SHF.R.U64 R13, R8, R22.reuse, R3.reuse ;  /* 0x00000016080d7219 */ /* 0x181fe40000001203 */
[-C--:B------:R-:W-:Y:S02]  /*d7e0*/  SHF.L.U32 R5, R5, R22.reuse, RZ ;  /* 0x0000001605057219 */ /* 0x080fe400000006ff */
[-C--:B------:R-:W-:Y:S01]  /*d7f0*/  SHF.R.U32.HI R3, RZ, R22.reuse, R3 ;  /* 0x00000016ff037219 */ /* 0x080fe20000011603 */
[----:B------:R-:W-:Y:S01]  /*d800*/  IMAD.MOV.U32 R2, RZ, RZ, R13 ;  /* 0x000000ffff027224 */ /* 0x000fe200078e000d */
[----:B------:R-:W-:Y:S01]  /*d810*/  SHF.L.U32 R22, R7, R22, RZ ;  /* 0x0000001607167219 */ /* 0x000fe200000006ff */
[----:B------:R-:W0:Y:S01]  /*d820*/  LDC R27, c[0x0][0x638] ;  /* 0x00018e00ff1b7b82 */ /* 0x000e220000000800 */
[----:B------:R-:W-:-:S07]  /*d830*/  LOP3.LUT R21, RZ, R5, RZ, 0x33, !PT ;  /* 0x00000005ff157212 */ /* 0x000fce00078e33ff */
[----:B------:R-:W0:Y:S01]  /*d840*/  LDC R28, c[0x0][0x610] ;  /* 0x00018400ff1c7b82 */ /* 0x000e220000000800 */
[----:B------:R-:W-:Y:S05]  /*d850*/  @!P0 BRA `(.L_x_337) ;  /* 0x0000000000288947 */ /* 0x000fea0003800000 */
[----:B--2---:R-:W2:Y:S02]  /*d860*/  LDC R0, c[0x0][0x64c] ;  /* 0x00019300ff007b82 */ /* 0x004ea40000000800 */
[----:B--2---:R-:W-:-:S05]  /*d870*/  IADD3 R7, P0, R13, R0, RZ ;  /* 0x000000000d077210 */ /* 0x004fca0007f1e0ff */
        /* <DEDUP_REMOVED lines=8> */
.L_x_337:
[----:B------:R-:W4:Y:S01]  /*d900*/  LDC R4, c[0x0][0x65c] ;  /* 0x00019700ff047b82 */ /* 0x000f220000000800 */
[----:B--23--:R-:W-:Y:S01]  /*d910*/  SHF.R.U64 R0, R2, R26, R3 ;  /* 0x0000001a02007219 */ /* 0x00cfe20000001203 */
[----:B-1----:R-:W-:Y:S01]  /*d920*/  VIADD R5, R14, 0xffffffff ;  /* 0xffffffff0e057836 */ /* 0x002fe20000000000 */
[----:B------:R-:W-:Y:S01]  /*d930*/  LOP3.LUT R3, R8, R21, RZ, 0xc0, !PT ;  /* 0x0000001508037212 */ /* 0x000fe200078ec0ff */
[----:B------:R-:W-:Y:S02]  /*d940*/  IMAD.MOV R12, RZ, RZ, -R12 ;  /* 0x000000ffff0c7224 */ /* 0x000fe400078e0a0c */
[----:B------:R-:W-:Y:S02]  /*d950*/  IMAD.MOV R2, RZ, RZ, -R0 ;  /* 0x000000ffff027224 */ /* 0x000fe400078e0a00 */
[----:B------:R-:W-:Y:S01]  /*d960*/  IMAD R22, R22, R0, R3 ;  /* 0x0000000016167224 */ /* 0x000fe200078e0203 */
[----:B------:R-:W-:Y:S01]  /*d970*/  LOP3.LUT R3, R10, R5, RZ, 0xc0, !PT ;  /* 0x000000050a037212 */ /* 0x000fe200078ec0ff */
[----:B0-----:R-:W-:-:S02]  /*d980*/  IMAD R0, R2, R27, R13 ;  /* 0x0000001b02007224 */ /* 0x001fc400078e020d */
[----:B------:R-:W-:Y:S02]  /*d990*/  IMAD.MOV.U32 R2, RZ, RZ, 0x1 ;  /* 0x00000001ff027424 */ /* 0x000fe400078e00ff */
[----:B------:R-:W-:-:S03]  /*d9a0*/  IMAD R3, R0, R14, R3 ;  /* 0x0000000e00037224 */ /* 0x000fc600078e0203 */
[----:B------:R-:W-:Y:S01]  /*d9b0*/  PRMT R0, R2, 0x7610, R0 ;  /* 0x0000761002007816 */ /* 0x000fe20000000000 */
[----:B------:R-:W-:Y:S01]  /*d9c0*/  IMAD.MOV.U32 R2, RZ, RZ, R11 ;  /* 0x000000ffff027224 */ /* 0x000fe200078e000b */
[----:B----4-:R-:W-:-:S13]  /*d9d0*/  ISETP.NE.AND P0, PT, R4, 0x1, PT ;  /* 0x000000010400780c */ /* 0x010fda0003f05270 */
[----:B------:R-:W-:-:S04]  /*d9e0*/  @P0 IMAD R19, R15, R12, R20 ;  /* 0x0000000c0f130224 */ /* 0x000fc800078e0214 */
[----:B------:R-:W-:-:S05]  /*d9f0*/  IMAD R22, R22, R28, R19 ;  /* 0x0000001c16167224 */ /* 0x000fca00078e0213 */
[----:B------:R-:W-:Y:S02]  /*da00*/  SEL R19, R3, R22, !P0 ;  /* 0x0000001603137207 */ /* 0x000fe40004000000 */
[----:B------:R-:W-:-:S07]  /*da10*/  SEL R22, R22, R3, !P0 ;  /* 0x0000000316167207 */ /* 0x000fce0004000000 */
.L_x_335:
[----:B------:R-:W-:-:S13]  /*da20*/  LOP3.LUT P0, RZ, R0, 0xff, RZ, 0xc0, !PT ;  /* 0x000000ff00ff7812 */ /* 0x000fda000780c0ff */
[----:B------:R-:W-:Y:S05]  /*da30*/  @P0 BRA `(.L_x_338) ;  /* 0xffffff3400500947 */ /* 0x000fea000383ffff */
[----:B------:R-:W-:Y:S05]  /*da40*/  EXIT ;  /* 0x000000000000794d */ /* 0x000fea0003800000 */
.L_x_3:
[----:B0-----:R-:W-:Y:S01]  /*da50*/  ULDC.64 UR4, c[0x0][0x650] ;  /* 0x0001940000047ab9 */ /* 0x001fe20000000a00 */
        /* <DEDUP_REMOVED lines=25> */
.L_x_340:
[-CC-:B------:R-:W-:Y:S01]  /*dbf0*/  SHF.R.U64 R12, R10, R2.reuse, R11.reuse ;  /* 0x000000020a0c7219 */ /* 0x180fe2000000120b */
[----:B------:R-:W0:Y:S01]  /*dc00*/  LDC R8, c[0x0][0x618] ;  /* 0x00018600ff087b82 */ /* 0x000e220000000800 */
[----:B------:R-:W-:Y:S01]  /*dc10*/  SHF.R.U32.HI R2, RZ, R2, R11 ;  /* 0x00000002ff027219 */ /* 0x000fe2000001160b */
[----:B------:R-:W-:Y:S01]  /*dc20*/  ULDC UR4, c[0x0][0x150] ;  /* 0x0000540000047ab9 */ /* 0x000fe20000000800 */
[----:B------:R-:W-:Y:S01]  /*dc30*/  IADD3 R5, P0, RZ, -R12, RZ ;  /* 0x8000000cff057210 */ /* 0x000fe20007f1e0ff */
[----:B------:R-:W-:Y:S01]  /*dc40*/  IMAD.MOV.U32 R19, RZ, RZ, R17 ;  /* 0x000000ffff137224 */ /* 0x000fe200078e0011 */
[----:B------:R-:W-:-:S03]  /*dc50*/  I2FP.F32.U32 R6, R4 ;  /* 0x0000000400067245 */ /* 0x000fc60000201000 */
[----:B------:R-:W1:Y:S01]  /*dc60*/  LDC.64 R24, c[0x0][0x640] ;  /* 0x00019000ff187b82 */ /* 0x000e620000000a00 */
[----:B------:R-:W-:Y:S02]  /*dc70*/  IMAD.X R9, RZ, RZ, ~R2, P0 ;  /* 0x000000ffff097224 */ /* 0x000fe400000e0e02 */
[----:B------:R-:W-:Y:S01]  /*dc80*/  FMUL R11, R6, UR4 ;  /* 0x00000004060b7c20 */ /* 0x000fe20008400000 */
[----:B------:R-:W-:Y:S01]  /*dc90*/  IMAD.WIDE.U32 R6, R5, R20, R18 ;  /* 0x0000001405067225 */ /* 0x000fe200078e0012 */
[----:B------:R-:W-:-:S03]  /*dca0*/  ULDC UR4, c[0x0][0x154] ;  /* 0x0000550000047ab9 */ /* 0x000fc60000000800 */
[----:B------:R-:W-:Y:S01]  /*dcb0*/  IMAD R2, R9, R20, RZ ;  /* 0x0000001409027224 */ /* 0x000fe200078e02ff */
[----:B------:R-:W2:Y:S01]  /*dcc0*/  LDC R13, c[0x0][0x144] ;  /* 0x00005100ff0d7b82 */ /* 0x000ea20000000800 */
[----:B------:R-:W3:Y:S02]  /*dcd0*/  F2I.U32.TRUNC.NTZ R11, R11 ;  /* 0x0000000b000b7305 */ /* 0x000ee4000020f000 */
[----:B------:R-:W-:-:S04]  /*dce0*/  IMAD R5, R5, R21, R2 ;  /* 0x0000001505057224 */ /* 0x000fc800078e0202 */
[----:B------:R-:W-:Y:S01]  /*dcf0*/  IMAD.IADD R5, R7, 0x1, R5 ;  /* 0x0000000107057824 */ /* 0x000fe200078e0205 */
[----:B------:R-:W4:Y:S04]  /*dd00*/  LDC R14, c[0x0][0x608] ;  /* 0x00018200ff0e7b82 */ /* 0x000f280000000800 */
[-C--:B0-----:R-:W-:Y:S02]  /*dd10*/  SHF.R.U64 R10, R6, R8.reuse, R5 ;  /* 0x00000008060a7219 */ /* 0x081fe40000001205 */
[----:B------:R-:W-:Y:S02]  /*dd20*/  I2FP.F32.U32 R6, R3 ;  /* 0x0000000300067245 */ /* 0x000fe40000201000 */
[----:B------:R-:W0:Y:S01]  /*dd30*/  LDC R9, c[0x0][0x658] ;  /* 0x00019600ff097b82 */ /* 0x000e220000000800 */
[----:B-1----:R-:W-:Y:S01]  /*dd40*/  ISETP.NE.U32.AND P0, PT, R24, RZ, PT ;  /* 0x000000ff1800720c */ /* 0x002fe20003f05070 */
[----:B---3--:R-:W-:Y:S01]  /*dd50*/  IMAD.MOV R2, RZ, RZ, -R11 ;  /* 0x000000ffff027224 */ /* 0x008fe200078e0a0b */
[----:B------:R-:W-:Y:S01]  /*dd60*/  SHF.R.U32.HI R5, RZ, R8, R5 ;  /* 0x00000008ff057219 */ /* 0x000fe20000011605 */
[----:B------:R-:W-:Y:S01]  /*dd70*/  FMUL R6, R6, UR4 ;  /* 0x0000000406067c20 */ /* 0x000fe20008400000 */
[----:B------:R-:W-:Y:S01]  /*dd80*/  ISETP.NE.AND.EX P0, PT, R25, RZ, PT, P0 ;  /* 0x000000ff1900720c */ /* 0x000fe20003f05300 */
[----:B------:R-:W-:-:S02]  /*dd90*/  IMAD.MOV.U32 R8, RZ, RZ, -0x1 ;  /* 0xffffffffff087424 */ /* 0x000fc400078e00ff */
[----:B------:R-:W1:Y:S01]  /*dda0*/  LDC R20, c[0x0][0x148] ;  /* 0x00005200ff147b82 */ /* 0x000e620000000800 */
[----:B--2---:R-:W-:Y:S02]  /*ddb0*/  IMAD R22, R13, R2, R4 ;  /* 0x000000020d167224 */ /* 0x004fe400078e0204 */
[----:B------:R-:W-:-:S05]  /*ddc0*/  IMAD.MOV.U32 R4, RZ, RZ, 0x1 ;  /* 0x00000001ff047424 */ /* 0x000fca00078e00ff */
[----:B------:R-:W2:Y:S01]  /*ddd0*/  LDC R19, c[0x0][0x600] ;  /* 0x00018000ff137b82 */ /* 0x000ea20000000800 */
[-CC-:B----4-:R-:W-:Y:S02]  /*dde0*/  SHF.R.U64 R13, R10, R14.reuse, R5.reuse ;  /* 0x0000000e0a0d7219 */ /* 0x190fe40000001205 */
[----:B------:R-:W-:Y:S02]  /*ddf0*/  SHF.R.U32.HI R2, RZ, R14, R5 ;  /* 0x0000000eff027219 */ /* 0x000fe40000011605 */
[----:B------:R3:W4:Y:S03]  /*de00*/  F2I.U32.TRUNC.NTZ R14, R6 ;  /* 0x00000006000e7305 */ /* 0x000726000020f000 */
[----:B------:R-:W1:Y:S01]  /*de10*/  LDC R21, c[0x0][0x648] ;  /* 0x00019200ff157b82 */ /* 0x000e620000000800 */
[-C--:B0-----:R-:W-:Y:S02]  /*de20*/  SHF.R.U64 R15, R13, R9.reuse, R2 ;  /* 0x000000090d0f7219 */ /* 0x081fe40000001202 */
[----:B------:R-:W-:-:S02]  /*de30*/  SHF.L.U32 R8, R8, R9, RZ ;  /* 0x0000000908087219 */ /* 0x000fc400000006ff */
[-C--:B------:R-:W-:Y:S01]  /*de40*/  SHF.L.U32 R27, R4, R9.reuse, RZ ;  /* 0x00000009041b7219 */ /* 0x080fe200000006ff */
[----:B------:R-:W-:Y:S01]  /*de50*/  IMAD.MOV.U32 R4, RZ, RZ, R15 ;  /* 0x000000ffff047224 */ /* 0x000fe200078e000f */
[----:B------:R-:W-:Y:S01]  /*de60*/  SHF.R.U32.HI R5, RZ, R9, R2 ;  /* 0x00000009ff057219 */ /* 0x000fe20000011602 */
[----:B------:R-:W0:Y:S01]  /*de70*/  LDC R26, c[0x0][0x638] ;  /* 0x00018e00ff1a7b82 */ /* 0x000e220000000800 */
[----:B------:R-:W-:-:S07]  /*de80*/  LOP3.LUT R28, RZ, R8, RZ, 0x33, !PT ;  /* 0x00000008ff1c7212 */ /* 0x000fce00078e33ff */
[----:B------:R-:W0:Y:S01]  /*de90*/  LDC R29, c[0x0][0x610] ;  /* 0x00018400ff1d7b82 */ /* 0x000e220000000800 */
        /* <DEDUP_REMOVED lines=11> */
.L_x_341:
[----:B------:R-:W3:Y:S01]  /*df50*/  LDC R2, c[0x0][0x65c] ;  /* 0x00019700ff027b82 */ /* 0x000ee20000000800 */
[----:B-1----:R-:W-:Y:S01]  /*df60*/  SHF.R.U64 R5, R4, R21, R5 ;  /* 0x0000001504057219 */ /* 0x002fe20000001205 */
[----:B------:R-:W-:Y:S02]  /*df70*/  IMAD.MOV R14, RZ, RZ, -R14 ;  /* 0x000000ffff0e7224 */ /* 0x000fe400078e0a0e */
[----:B--2---:R-:W-:Y:S02]  /*df80*/  VIADD R9, R19, 0xffffffff ;  /* 0xffffffff13097836 */ /* 0x004fe40000000000 */
[----:B------:R-:W-:Y:S02]  /*df90*/  IMAD.MOV R4, RZ, RZ, -R5 ;  /* 0x000000ffff047224 */ /* 0x000fe400078e0a05 */
[----:B------:R-:W-:Y:S01]  /*dfa0*/  IMAD.MOV.U32 R6, RZ, RZ, R12 ;  /* 0x000000ffff067224 */ /* 0x000fe200078e000c */
[----:B---3--:R-:W-:Y:S02]  /*dfb0*/  ISETP.NE.AND P0, PT, R2, 0x1, PT ;  /* 0x000000010200780c */ /* 0x008fe40003f05270 */
[----:B------:R-:W-:-:S05]  /*dfc0*/  LOP3.LUT R2, R13, R28, RZ, 0xc0, !PT ;  /* 0x0000001c0d027212 */ /* 0x000fca00078ec0ff */
[----:B------:R-:W-:Y:S02]  /*dfd0*/  IMAD R7, R27, R5, R2 ;  /* 0x000000051b077224 */ /* 0x000fe400078e0202 */
[----:B0-----:R-:W-:Y:S02]  /*dfe0*/  IMAD R2, R4, R26, R15 ;  /* 0x0000001a04027224 */ /* 0x001fe400078e020f */
[----:B------:R-:W-:Y:S02]  /*dff0*/  IMAD.MOV.U32 R5, RZ, RZ, 0x1 ;  /* 0x00000001ff057424 */ /* 0x000fe400078e00ff */
[----:B------:R-:W-:Y:S01]  /*e000*/  @P0 IMAD R22, R20, R14, R3 ;  /* 0x0000000e14160224 */ /* 0x000fe200078e0203 */
[----:B------:R-:W-:-:S03]  /*e010*/  LOP3.LUT R3, R10, R9, RZ, 0xc0, !PT ;  /* 0x000000090a037212 */ /* 0x000fc600078ec0ff */
[----:B------:R-:W-:Y:S02]  /*e020*/  IMAD R7, R7, R29, R22 ;  /* 0x0000001d07077224 */ /* 0x000fe400078e0216 */
[----:B------:R-:W-:Y:S01]  /*e030*/  IMAD R4, R2, R19, R3 ;  /* 0x0000001302047224 */ /* 0x000fe200078e0203 */
[----:B------:R-:W-:-:S04]  /*e040*/  PRMT R2, R5, 0x7610, R2 ;  /* 0x0000761005027816 */ /* 0x000fc80000000002 */
[----:B------:R-:W-:Y:S02]  /*e050*/  SEL R13, R4, R7, !P0 ;  /* 0x00000007040d7207 */ /* 0x000fe40004000000 */
[----:B------:R-:W-:-:S07]  /*e060*/  SEL R7, R7, R4, !P0 ;  /* 0x0000000407077207 */ /* 0x000fce0004000000 */
.L_x_339:
[----:B------:R-:W-:-:S08]  /*e070*/  NOP ;  /* 0x0000000000007918 */ /* 0x000fd00000000000 */
[----:B------:R-:W0:-:S00]  /*e080*/  USETMAXREG.DEALLOC.CTAPOOL 0x28 ;  /* 0x00000028000079c8 */ /* 0x000e0000080e0500 */
[----:B0-----:R-:W-:-:S13]  /*e090*/  ISETP.NE.AND P0, PT, R0, RZ, PT ;  /* 0x000000ff0000720c */ /* 0x001fda0003f05270 */
[----:B------:R-:W-:Y:S05]  /*e0a0*/  @P0 EXIT ;  /* 0x000000000000094d */ /* 0x000fea0003800000 */
[----:B------:R-:W-:Y:S01]  /*e0b0*/  LOP3.LUT P0, RZ, R2, 0xff, RZ, 0xc0, !PT ;  /* 0x000000ff02ff7812 */ /* 0x000fe2000780c0ff */
[----:B------:R-:W-:Y:S02]  /*e0c0*/  IMAD.MOV.U32 R0, RZ, RZ, 0x1 ;  /* 0x00000001ff007424 */ /* 0x000fe400078e00ff */
[----:B------:R-:W-:-:S10]  /*e0d0*/  IMAD.MOV.U32 R11, RZ, RZ, RZ ;  /* 0x000000ffff0b7224 */ /* 0x000fd400078e00ff */
[----:B------:R-:W-:Y:S05]  /*e0e0*/  @!P0 BRA `(.L_x_342) ;  /* 0x0000000c00408947 */ /* 0x000fea0003800000 */
[----:B------:R-:W0:Y:S01]  /*e0f0*/  LDC R0, c[0x0][0x28c] ;  /* 0x0000a300ff007b82 */ /* 0x000e220000000800 */
[----:B------:R-:W-:Y:S01]  /*e100*/  ULDC UR5, c[0x0][0x600] ;  /* 0x0001800000057ab9 */ /* 0x000fe20000000800 */
[----:B------:R-:W-:Y:S01]  /*e110*/  ULDC UR4, c[0x0][0xc] ;  /* 0x0000030000047ab9 */ /* 0x000fe20000000800 */
[----:B------:R-:W-:Y:S01]  /*e120*/  UIADD3 UR16, UR5, -0x1, URZ ;  /* 0xffffffff05107890 */ /* 0x000fe2000fffe03f */
[C---:B------:R-:W-:Y:S01]  /*e130*/  LOP3.LUT P2, RZ, R23.reuse, 0x7f, RZ, 0xc0, !PT ;  /* 0x0000007f17ff7812 */ /* 0x040fe2000784c0ff */
[----:B------:R-:W-:Y:S01]  /*e140*/  ULDC UR6, c[0x0][0x658] ;  /* 0x0001960000067ab9 */ /* 0x000fe20000000800 */
[----:B------:R-:W-:Y:S01]  /*e150*/  ULDC UR5, c[0x0][0x10] ;  /* 0x0000040000057ab9 */ /* 0x000fe20000000800 */
[----:B------:R-:W-:Y:S01]  /*e160*/  UMOV UR7, 0xffffffff ;  /* 0xffffffff00077882 */ /* 0x000fe20000000000 */
[----:B------:R-:W-:Y:S01]  /*e170*/  UMOV UR8, 0x1 ;  /* 0x0000000100087882 */ /* 0x000fe20000000000 */
[----:B------:R-:W-:Y:S01]  /*e180*/  UIMAD.WIDE.U32 UR4, UR4, UR5, URZ ;  /* 0x00000005040472a5 */ /* 0x000fe2000f8e003f */
[----:B------:R-:W-:Y:S01]  /*e190*/  LOP3.LUT P0, RZ, R23, 0x1f, RZ, 0xc0, !PT ;  /* 0x0000001f17ff7812 */ /* 0x000fe2000780c0ff */
[----:B------:R-:W-:Y:S01]  /*e1a0*/  USHF.L.U32 UR7, UR7, UR6, URZ ;  /* 0x0000000607077299 */ /* 0x000fe2000800063f */
[----:B------:R-:W-:Y:S01]  /*e1b0*/  BSSY B0, `(.L_x_342) ;  /* 0x00000c3000007945 */ /* 0x000fe20003800000 */
[----:B------:R-:W-:Y:S01]  /*e1c0*/  USHF.L.U32 UR18, UR8, UR6, URZ ;  /* 0x0000000608127299 */ /* 0x000fe2000800063f */
[----:B------:R-:W-:Y:S01]  /*e1d0*/  IMAD.MOV.U32 R12, RZ, RZ, 0x1 ;  /* 0x00000001ff0c7424 */ /* 0x000fe200078e00ff */
[----:B------:R-:W-:Y:S01]  /*e1e0*/  LOP3.LUT R10, R16, 0x2, RZ, 0xfc, !PT ;  /* 0x00000002100a7812 */ /* 0x000fe200078efcff */
[----:B------:R-:W-:Y:S01]  /*e1f0*/  ULDC UR6, c[0x0][0x14] ;  /* 0x0000050000067ab9 */ /* 0x000fe20000000800 */
[----:B------:R-:W-:Y:S01]  /*e200*/  PLOP3.LUT P0, PT, P0, P2, PT, 0x8a, 0x0 ;  /* 0x000000000000781c */ /* 0x000fe20000705172 */
[----:B------:R-:W-:Y:S01]  /*e210*/  UIMAD.WIDE.U32 UR20, UR4, UR6, URZ ;  /* 0x00000006041472a5 */ /* 0x000fe2000f8e003f */
[----:B------:R-:W-:Y:S01]  /*e220*/  IMAD.MOV.U32 R11, RZ, RZ, RZ ;  /* 0x000000ffff0b7224 */ /* 0x000fe200078e00ff */
[----:B------:R-:W-:-:S02]  /*e230*/  UIMAD UR13, UR5, UR6, URZ ;  /* 0x00000006050d72a4 */ /* 0x000fc4000f8e023f */
[----:B------:R-:W-:Y:S01]  /*e240*/  ULOP3.LUT UR17, URZ, UR7, URZ, 0x33, !UPT ;  /* 0x000000073f117292 */ /* 0x000fe2000f8e333f */
[----:B0-----:R-:W-:Y:S01]  /*e250*/  VIADD R0, R0, 0x1f ;  /* 0x0000001f00007836 */ /* 0x001fe20000000000 */
[----:B------:R-:W-:Y:S01]  /*e260*/  UIADD3 UR13, UR21, UR13, URZ ;  /* 0x0000000d150d7290 */ /* 0x000fe2000fffe03f */
[----:B------:R-:W-:-:S03]  /*e270*/  ULDC.64 UR22, c[0x0][0x198] ;  /* 0x0000660000167ab9 */ /* 0x000fc60000000a00 */
[----:B------:R-:W-:-:S04]  /*e280*/  SHF.R.S32.HI R3, RZ, 0x1f, R0 ;  /* 0x0000001fff037819 */ /* 0x000fc80000011400 */
[----:B------:R-:W-:Y:S01]  /*e290*/  LEA.HI R3, R3, R0, RZ, 0x5 ;  /* 0x0000000003037211 */ /* 0x000fe200078f28ff */
[----:B------:R-:W-:-:S03]  /*e2a0*/  IMAD.MOV.U32 R0, RZ, RZ, 0x1 ;  /* 0x00000001ff007424 */ /* 0x000fc600078e00ff */
[----:B------:R-:W-:-:S05]  /*e2b0*/  SHF.R.S32.HI R8, RZ, 0x5, R3 ;  /* 0x00000005ff087819 */ /* 0x000fca0000011403 */
[----:B------:R-:W-:-:S07]  /*e2c0*/  VIADD R9, R8, 0x1 ;  /* 0x0000000108097836 */ /* 0x000fce0000000000 */
.L_x_354:
[----:B------:R-:W-:-:S03]  /*e2d0*/  UMOV UR4, 0xffffffff ;  /* 0xffffffff00047882 */ /* 0x000fc60000000000 */
[----:B------:R-:W-:Y:S05]  /*e2e0*/  BRA.DIV UR4, `(.L_x_343) ;  /* 0x0000000e04f47947 */ /* 0x000fea000b800000 */
[----:B------:R-:W-:-:S13]  /*e2f0*/  ELECT P6, URZ, PT ;  /* 0x00000000003f782f */ /* 0x000fda00038c0000 */
.L_x_367:
[----:B------:R-:W0:Y:S01]  /*e300*/  LDC R2, c[0x0][0x28c] ;  /* 0x0000a300ff027b82 */ /* 0x000e220000000800 */
[----:B------:R-:W-:Y:S01]  /*e310*/  BSSY B1, `(.L_x_344) ;  /* 0x0000037000017945 */ /* 0x000fe20003800000 */
[----:B0-----:R-:W-:-:S13]  /*e320*/  ISETP.LT.OR P6, PT, R2, 0x1, !P6 ;  /* 0x000000010200780c */ /* 0x001fda00077c1670 */
[----:B------:R-:W-:Y:S05]  /*e330*/  @P6 BRA `(.L_x_345) ;  /* 0x0000000000d06947 */ /* 0x000fea0003800000 */
[----:B------:R-:W-:Y:S02]  /*e340*/  IMAD R13, R13, 0x50, RZ ;  /* 0x000000500d0d7824 */ /* 0x000fe400078e02ff */
[----:B------:R-:W-:Y:S02]  /*e350*/  IMAD.SHL.U32 R15, R7, 0x200, RZ ;  /* 0x00000200070f7824 */ /* 0x000fe400078e00ff */
[----:B------:R-:W-:Y:S02]  /*e360*/  IMAD.MOV.U32 R20, RZ, RZ, RZ ;  /* 0x000000ffff147224 */ /* 0x000fe400078e00ff */
[----:B------:R-:W-:Y:S02]  /*e370*/  IMAD.MOV.U32 R2, RZ, RZ, R9 ;  /* 0x000000ffff027224 */ /* 0x000fe400078e0009 */
[----:B------:R-:W-:Y:S02]  /*e380*/  IMAD.MOV.U32 R3, RZ, RZ, R0 ;  /* 0x000000ffff037224 */ /* 0x000fe400078e0000 */
[----:B------:R-:W-:-:S07]  /*e390*/  IMAD.MOV.U32 R4, RZ, RZ, R11 ;  /* 0x000000ffff047224 */ /* 0x000fce00078e000b */
.L_x_349:
[----:B------:R-:W0:Y:S01]  /*e3a0*/  S2R R14, SR_CgaCtaId ;  /* 0x00000000000e7919 */ /* 0x000e220000008800 */
[----:B------:R-:W-:Y:S01]  /*e3b0*/  MOV R5, 0x400 ;  /* 0x0000040000057802 */ /* 0x000fe20000000f00 */
[----:B------:R-:W1:Y:S03]  /*e3c0*/  @!P2 LDC R7, c[0x0][0x500] ;  /* 0x00014000ff07ab82 */ /* 0x000e660000000800 */
[----:B0-----:R-:W-:Y:S02]  /*e3d0*/  LEA R19, R14, R5, 0x18 ;  /* 0x000000050e137211 */ /* 0x001fe400078ec0ff */
[----:B------:R-:W-:-:S03]  /*e3e0*/  SHF.L.U32 R5, R3, 0x1f, RZ ;  /* 0x0000001f03057819 */ /* 0x000fc600000006ff */
[----:B------:R-:W-:-:S04]  /*e3f0*/  IMAD R14, R4, 0x8, R19 ;  /* 0x00000008040e7824 */ /* 0x000fc800078e0213 */
[----:B------:R-:W0:Y:S02]  /*e400*/  SYNCS.PHASECHK.TRANS64.TRYWAIT P1, [R14+URZ+0x30], R5 ;  /* 0x000030050e0075a7 */ /* 0x000e24000802017f */
[----:B01----:R-:W-:Y:S05]  /*e410*/  @!P1 BRA `(.L_x_346) ;  /* 0x0000000c00c89947 */ /* 0x003fea0003800000 */
.L_x_368:
[----:B0-----:R-:W-:Y:S01]  /*e420*/  PRMT R5, R10, 0x9910, RZ ;  /* 0x000099100a057816 */ /* 0x001fe200000000ff */
[----:B------:R0:W-:Y:S03]  /*e430*/  @!P2 SYNCS.ARRIVE.TRANS64 RZ, [R14+URZ], R7 ;  /* 0x000000070effa9a7 */ /* 0x0001e6000800003f */
[----:B------:R-:W-:-:S13]  /*e440*/  ISETP.NE.AND P1, PT, R5, 0x2, PT ;  /* 0x000000020500780c */ /* 0x000fda0003f25270 */
[----:B0-----:R-:W-:Y:S05]  /*e450*/  @P1 BRA `(.L_x_347) ;  /* 0x0000000000041947 */ /* 0x001fea0003800000 */
[----:B------:R-:W-:Y:S01]  /*e460*/  BPT.TRAP 0x1 ;  /* 0x000000040000795c */ /* 0x000fe20000300000 */
.L_x_347:
[----:B------:R-:W-:Y:S05]  /*e470*/  @P0 BRA `(.L_x_348) ;  /* 0x0000000000040947 */ /* 0x000fea0003800000 */
[----:B------:R-:W-:Y:S01]  /*e480*/  BPT.TRAP 0x1 ;  /* 0x000000040000795c */ /* 0x000fe20000300000 */
.L_x_348:
[--C-:B------:R-:W-:Y:S01]  /*e490*/  IMAD R5, R4, 0x8000, R19.reuse ;  /* 0x0000800004057824 */ /* 0x100fe200078e0213 */
[----:B------:R-:W-:Y:S01]  /*e4a0*/  R2UR UR9, R14 ;  /* 0x000000000e0972ca */ /* 0x000fe200000e0000 */
[----:B------:R-:W-:Y:S01]  /*e4b0*/  IMAD R19, R4, 0x1400, R19 ;  /* 0x0000140004137824 */ /* 0x000fe200078e0213 */
[----:B------:R-:W-:Y:S01]  /*e4c0*/  UIADD3 UR4, UP0, UR22, 0xf0, URZ ;  /* 0x000000f016047890 */ /* 0x000fe2000ff1e03f */
[----:B------:R-:W-:Y:S01]  /*e4d0*/  VIADD R2, R2, 0xffffffff ;  /* 0xffffffff02027836 */ /* 0x000fe20000000000 */
[----:B------:R-:W-:Y:S01]  /*e4e0*/  R2UR UR5, R5 ;  /* 0x00000000050572ca */ /* 0x000fe200000e0000 */
[----:B------:R-:W-:Y:S01]  /*e4f0*/  UIADD3 UR24, UP1, UR22, 0x1f0, URZ ;  /* 0x000001f016187890 */ /* 0x000fe2000ff3e03f */
[----:B------:R-:W-:Y:S01]  /*e500*/  R2UR UR8, R19 ;  /* 0x00000000130872ca */ /* 0x000fe200000e0000 */
[----:B------:R-:W-:Y:S01]  /*e510*/  VIADD R4, R4, 0x1 ;  /* 0x0000000104047836 */ /* 0x000fe20000000000 */
[----:B------:R-:W-:Y:S01]  /*e520*/  R2UR UR11, R15 ;  /* 0x000000000f0b72ca */ /* 0x000fe200000e0000 */
[----:B------:R-:W-:Y:S01]  /*e530*/  UIADD3.X UR25, URZ, UR23, URZ, UP1, !UPT ;  /* 0x000000173f197290 */ /* 0x000fe20008ffe43f */
[----:B------:R-:W-:Y:S01]  /*e540*/  R2UR UR10, R20 ;  /* 0x00000000140a72ca */ /* 0x000fe200000e0000 */
[----:B------:R-:W-:Y:S01]  /*e550*/  UMOV UR6, 0x0 ;  /* 0x0000000000067882 */ /* 0x000fe20000000000 */
[----:B------:R-:W-:Y:S01]  /*e560*/  R2UR UR12, R6 ;  /* 0x00000000060c72ca */ /* 0x000fe200000e0000 */
[----:B------:R-:W-:Y:S01]  /*e570*/  UMOV UR7, 0x10000000 ;  /* 0x1000000000077882 */ /* 0x000fe20000000000 */
[----:B------:R-:W-:Y:S01]  /*e580*/  R2UR UR19, R13 ;  /* 0x000000000d1372ca */ /* 0x000fe200000e0000 */
[----:B------:R-:W-:Y:S01]  /*e590*/  VIADD R20, R20, 0x20 ;  /* 0x0000002014147836 */ /* 0x000fe20000000000 */
[----:B------:R-:W-:Y:S01]  /*e5a0*/  ISETP.GT.AND P3, PT, R2, 0x1, PT ;  /* 0x000000010200780c */ /* 0x000fe20003f64270 */
[----:B------:R-:W-:Y:S01]  /*e5b0*/  UIADD3 UR14, UR5, 0x180, URZ ;  /* 0x00000180050e7890 */ /* 0x000fe2000fffe03f */
[----:B------:R-:W-:Y:S01]  /*e5c0*/  ISETP.NE.AND P1, PT, R4, 0x6, PT ;  /* 0x000000060400780c */ /* 0x000fe20003f25270 */
[----:B------:R-:W-:-:S02]  /*e5d0*/  UIADD3.X UR5, URZ, UR23, URZ, UP0, !UPT ;  /* 0x000000173f057290 */ /* 0x000fc400087fe43f */
[----:B------:R-:W-:Y:S01]  /*e5e0*/  UIADD3 UR15, UR8, 0x30180, URZ ;  /* 0x00030180080f7890 */ /* 0x000fe2000fffe03f */
[----:B------:R-:W-:Y:S02]  /*e5f0*/  SEL R14, RZ, 0x1, P1 ;  /* 0x00000001ff0e7807 */ /* 0x000fe40000800000 */
[----:B------:R-:W-:Y:S01]  /*e600*/  UMOV UR8, UR14 ;  /* 0x0000000e00087c82 */ /* 0x000fe20008000000 */
[----:B------:R-:W-:Y:S02]  /*e610*/  SEL R4, R4, RZ, P1 ;  /* 0x000000ff04047207 */ /* 0x000fe40000800000 */
[----:B------:R-:W-:Y:S01]  /*e620*/  LOP3.LUT R3, R3, R14, RZ, 0x3c, !PT ;  /* 0x0000000e03037212 */ /* 0x000fe200078e3cff */
[----:B------:R0:W-:Y:S02]  /*e630*/  UTMALDG.3D [UR8], [UR4], desc[UR6] ;  /* 0x00000608040075b4 */ /* 0x0001e40008011000 */
[----:B0-----:R-:W-:Y:S01]  /*e640*/  UMOV UR8, UR15 ;  /* 0x0000000f00087c82 */ /* 0x001fe20008000000 */
[----:B------:R-:W-:-:S02]  /*e650*/  UMOV UR11, UR19 ;  /* 0x00000013000b7c82 */ /* 0x000fc40008000000 */
[----:B------:R0:W-:Y:S02]  /*e660*/  UTMALDG.3D [UR8], [UR24], desc[UR6] ;  /* 0x00000608180075b4 */ /* 0x0001e40008011000 */
[----:B0-----:R-:W-:Y:S05]  /*e670*/  @P3 BRA `(.L_x_349) ;  /* 0xfffffffc00483947 */ /* 0x001fea000383ffff */
.L_x_345:
[----:B------:R-:W-:Y:S05]  /*e680*/  BSYNC B1 ;  /* 0x0000000000017941 */ /* 0x000fea0003800000 */
.L_x_344:
[----:B------:R-:W-:Y:S01]  /*e690*/  LOP3.LUT P3, RZ, R12, 0xff, RZ, 0xc0, !PT ;  /* 0x000000ff0cff7812 */ /* 0x000fe2000786c0ff */
[----:B------:R-:W-:Y:S01]  /*e6a0*/  IMAD.IADD R4, R8, 0x1, R11 ;  /* 0x0000000108047824 */ /* 0x000fe200078e020b */
[----:B------:R-:W-:Y:S01]  /*e6b0*/  IADD3 R18, P4, R18, UR20, RZ ;  /* 0x0000001412127c10 */ /* 0x000fe2000ff9e0ff */
[----:B------:R-:W-:Y:S01]  /*e6c0*/  ULDC.64 UR4, c[0x0][0x650] ;  /* 0x0001940000047ab9 */ /* 0x000fe20000000a00 */
[----:B------:R-:W-:Y:S01]  /*e6d0*/  BSSY B1, `(.L_x_350) ;  /* 0x000006e000017945 */ /* 0x000fe20003800000 */
[----:B------:R-:W-:Y:S01]  /*e6e0*/  IMAD.MOV.U32 R7, RZ, RZ, -0x1 ;  /* 0xffffffffff077424 */ /* 0x000fe200078e00ff */
[----:B------:R-:W-:Y:S01]  /*e6f0*/  ISETP.GT.U32.AND P1, PT, R4, 0x5, PT ;  /* 0x000000050400780c */ /* 0x000fe20003f24070 */
[----:B------:R-:W-:Y:S01]  /*e700*/  IMAD.MOV.U32 R13, RZ, RZ, -0x1 ;  /* 0xffffffffff0d7424 */ /* 0x000fe200078e00ff */
[----:B------:R-:W-:Y:S01]  /*e710*/  IADD3.X R17, R17, UR13, RZ, P4, !PT ;  /* 0x0000000d11117c10 */ /* 0x000fe2000a7fe4ff */
[----:B------:R-:W-:Y:S01]  /*e720*/  IMAD.MOV.U32 R6, RZ, RZ, -0x1 ;  /* 0xffffffffff067424 */ /* 0x000fe200078e00ff */
[----:B------:R-:W-:-:S02]  /*e730*/  ISETP.LT.U32.AND P1, PT, R8, 0x6, P1 ;  /* 0x000000060800780c */ /* 0x000fc40000f21070 */
[----:B------:R-:W-:Y:S01]  /*e740*/  PRMT R12, RZ, 0x7610, R12 ;  /* 0x00007610ff0c7816 */ /* 0x000fe2000000000c */
[----:B------:R-:W0:Y:S01]  /*e750*/  @P3 S2R R3, SR_CgaCtaId ;  /* 0x0000000000033919 */ /* 0x000e220000008800 */
[----:B------:R-:W-:-:S04]  /*e760*/  @P3 MOV R2, 0x400 ;  /* 0x0000040000023802 */ /* 0x000fc80000000f00 */
[----:B0-----:R-:W-:Y:S01]  /*e770*/  @P3 LEA R5, R3, R2, 0x18 ;  /* 0x0000000203053211 */ /* 0x001fe200078ec0ff */
[----:B------:R-:W-:-:S03]  /*e780*/  IMAD.WIDE.U32 R2, R4, -0x55555555, RZ ;  /* 0xaaaaaaab04027825 */ /* 0x000fc600078e00ff */
[----:B------:R0:W-:Y:S01]  /*e790*/  @P3 SYNCS.ARRIVE.TRANS64.A1T0 RZ, [R5+URZ+0x78], RZ ;  /* 0x000078ff05ff39a7 */ /* 0x0001e2000810003f */
[----:B------:R-:W-:Y:S02]  /*e7a0*/  ISETP.GE.U32.AND P3, PT, R8, 0x6, PT ;  /* 0x000000060800780c */ /* 0x000fe40003f66070 */
[----:B------:R-:W-:Y:S02]  /*e7b0*/  PRMT R2, RZ, 0x7610, R2 ;  /* 0x00007610ff027816 */ /* 0x000fe40000000002 */
[----:B0-----:R-:W-:Y:S02]  /*e7c0*/  SHF.R.U32.HI R5, RZ, 0x2, R3 ;  /* 0x00000002ff057819 */ /* 0x001fe40000011603 */
[----:B------:R-:W-:Y:S02]  /*e7d0*/  SEL R3, RZ, 0x1, !P1 ;  /* 0x00000001ff037807 */ /* 0x000fe40004800000 */
[----:B------:R-:W-:Y:S01]  /*e7e0*/  ISETP.GE.U32.AND P1, PT, R18, UR4, PT ;  /* 0x0000000412007c0c */ /* 0x000fe2000bf26070 */
[----:B------:R-:W-:Y:S01]  /*e7f0*/  IMAD R11, R5, -0x6, R4 ;  /* 0xfffffffa050b7824 */ /* 0x000fe200078e0204 */
[----:B------:R-:W-:-:S02]  /*e800*/  LOP3.LUT R0, R0, R3, RZ, 0x3c, !PT ;  /* 0x0000000300007212 */ /* 0x000fc400078e3cff */
[----:B------:R-:W-:Y:S02]  /*e810*/  ISETP.GE.U32.AND.EX P1, PT, R17, UR5, PT, P1 ;  /* 0x0000000511007c0c */ /* 0x000fe4000bf26110 */
[----:B------:R-:W-:-:S11]  /*e820*/  @P3 LOP3.LUT R0, R0, 0x1, R5, 0x78, !PT ;  /* 0x0000000100003812 */ /* 0x000fd600078e7805 */
[----:B------:R-:W-:Y:S05]  /*e830*/  @P1 BRA `(.L_x_351) ;  /* 0x00000004005c1947 */ /* 0x000fea0003800000 */
[----:B------:R-:W-:Y:S01]  /*e840*/  ULDC.64 UR4, c[0x0][0x628] ;  /* 0x00018a0000047ab9 */ /* 0x000fe20000000a00 */
[----:B------:R-:W0:Y:S01]  /*e850*/  S2R R14, SR_CTAID.X ;  /* 0x00000000000e7919 */ /* 0x000e220000002500 */
[----:B------:R-:W-:Y:S01]  /*e860*/  ISETP.NE.U32.AND P1, PT, RZ, UR4, PT ;  /* 0x00000004ff007c0c */ /* 0x000fe2000bf25070 */
[----:B------:R-:W-:Y:S01]  /*e870*/  ULDC UR7, c[0x0][0x630] ;  /* 0x00018c0000077ab9 */ /* 0x000fe20000000800 */
[----:B------:R-:W-:Y:S01]  /*e880*/  IMAD.MOV.U32 R2, RZ, RZ, R18 ;  /* 0x000000ffff027224 */ /* 0x000fe200078e0012 */
[----:B------:R-:W1:Y:S01]  /*e890*/  S2R R13, SR_CTAID.Y ;  /* 0x00000000000d7919 */ /* 0x000e620000002600 */
[----:B------:R-:W-:Y:S01]  /*e8a0*/  ISETP.NE.AND.EX P1, PT, RZ, UR5, PT, P1 ;  /* 0x00000005ff007c0c */ /* 0x000fe2000bf25310 */
[----:B------:R-:W-:-:S12]  /*e8b0*/  IMAD.MOV.U32 R3, RZ, RZ, R17 ;  /* 0x000000ffff037224 */ /* 0x000fd800078e0011 */
[----:B------:R-:W-:Y:S05]  /*e8c0*/  @!P1 BRA `(.L_x_352) ;  /* 0x0000000000289947 */ /* 0x000fea0003800000 */
[----:B------:R-:W-:Y:S02]  /*e8d0*/  ULDC UR6, c[0x0][0x634] ;  /* 0x00018d0000067ab9 */ /* 0x000fe40000000800 */
[----:B------:R-:W-:-:S05]  /*e8e0*/  IADD3 R7, P1, R18, UR6, RZ ;  /* 0x0000000612077c10 */ /* 0x000fca000ff3e0ff */
[----:B------:R-:W-:-:S04]  /*e8f0*/  IMAD.X R15, RZ, RZ, R17, P1 ;  /* 0x000000ffff0f7224 */ /* 0x000fc800008e0611 */
[----:B------:R-:W-:-:S04]  /*e900*/  IMAD.WIDE.U32 R4, R15, UR4, RZ ;  /* 0x000000040f047c25 */ /* 0x000fc8000f8e00ff */
[----:B------:R-:W-:-:S04]  /*e910*/  IMAD.WIDE.U32 R4, P1, R7, UR5, R4 ;  /* 0x0000000507047c25 */ /* 0x000fc8000f820004 */
[----:B------:R-:W-:-:S04]  /*e920*/  IMAD.WIDE.U32 R6, R7, UR4, RZ ;  /* 0x0000000407067c25 */ /* 0x000fc8000f8e00ff */
[----:B------:R-:W-:Y:S01]  /*e930*/  IMAD.X R3, RZ, RZ, RZ, P1 ;  /* 0x000000ffff037224 */ /* 0x000fe200008e06ff */
[----:B------:R-:W-:Y:S01]  /*e940*/  IADD3 RZ, P1, R7, R4, RZ ;  /* 0x0000000407ff7210 */ /* 0x000fe20007f3e0ff */
[----:B------:R-:W-:-:S04]  /*e950*/  IMAD.MOV.U32 R2, RZ, RZ, R5 ;  /* 0x000000ffff027224 */ /* 0x000fc800078e0005 */
[----:B------:R-:W-:-:S08]  /*e960*/  IMAD.WIDE.U32.X R2, R15, UR5, R2, P1 ;  /* 0x000000050f027c25 */ /* 0x000fd000088e0402 */
.L_x_352:
[--C-:B------:R-:W-:Y:S01]  /*e970*/  SHF.R.U64 R6, R2, UR7, R3.reuse ;  /* 0x0000000702067c19 */ /* 0x100fe20008001203 */
[----:B------:R-:W-:Y:S01]  /*e980*/  ULDC.64 UR4, c[0x0][0x620] ;  /* 0x0001880000047ab9 */ /* 0x000fe20000000a00 */
[----:B------:R-:W-:Y:S01]  /*e990*/  SHF.R.U32.HI R2, RZ, UR7, R3 ;  /* 0x00000007ff027c19 */ /* 0x000fe20008011603 */
[----:B------:R-:W-:Y:S01]  /*e9a0*/  IMAD.MOV.U32 R3, RZ, RZ, R17 ;  /* 0x000000ffff037224 */ /* 0x000fe200078e0011 */
[----:B------:R-:W-:Y:S01]  /*e9b0*/  IADD3 R5, P1, RZ, -R6, RZ ;  /* 0x80000006ff057210 */ /* 0x000fe20007f3e0ff */
[----:B------:R-:W2:Y:S01]  /*e9c0*/  LDC R25, c[0x0][0x144] ;  /* 0x00005100ff197b82 */ /* 0x000ea20000000800 */
[----:B0-----:R-:W-:Y:S01]  /*e9d0*/  I2FP.F32.U32 R7, R14 ;  /* 0x0000000e00077245 */ /* 0x001fe20000201000 */
[----:B------:R-:W-:Y:S01]  /*e9e0*/  ULDC.64 UR8, c[0x0][0x640] ;  /* 0x0001900000087ab9 */ /* 0x000fe20000000a00 */
[----:B------:R-:W-:Y:S01]  /*e9f0*/  ULDC UR6, c[0x0][0x608] ;  /* 0x0001820000067ab9 */ /* 0x000fe20000000800 */
[----:B------:R-:W-:Y:S01]  /*ea00*/  IMAD.X R2, RZ, RZ, ~R2, P1 ;  /* 0x000000ffff027224 */ /* 0x000fe200008e0e02 */
[----:B------:R-:W-:-:S03]  /*ea10*/  ISETP.NE.U32.AND P1, PT, RZ, UR8, PT ;  /* 0x00000008ff007c0c */ /* 0x000fc6000bf25070 */
[----:B------:R-:W-:Y:S01]  /*ea20*/  IMAD R4, R2, UR4, RZ ;  /* 0x0000000402047c24 */ /* 0x000fe2000f8e02ff */
[----:B------:R-:W0:Y:S01]  /*ea30*/  LDC R20, c[0x0][0x148] ;  /* 0x00005200ff147b82 */ /* 0x000e220000000800 */
[----:B------:R-:W-:Y:S01]  /*ea40*/  IMAD.MOV.U32 R2, RZ, RZ, R18 ;  /* 0x000000ffff027224 */ /* 0x000fe200078e0012 */
[----:B------:R-:W-:-:S03]  /*ea50*/  ISETP.NE.AND.EX P1, PT, RZ, UR9, PT, P1 ;  /* 0x00000009ff007c0c */ /* 0x000fc6000bf25310 */
[----:B------:R-:W-:Y:S01]  /*ea60*/  IMAD.WIDE.U32 R2, R5, UR4, R2 ;  /* 0x0000000405027c25 */ /* 0x000fe2000f8e0002 */
[----:B------:R-:W-:-:S03]  /*ea70*/  ULDC UR4, c[0x0][0x150] ;  /* 0x0000540000047ab9 */ /* 0x000fc60000000800 */
[----:B------:R-:W-:Y:S02]  /*ea80*/  IMAD R5, R5, UR5, R4 ;  /* 0x0000000505057c24 */ /* 0x000fe4000f8e0204 */
[----:B------:R-:W-:Y:S01]  /*ea90*/  FMUL R4, R7, UR4 ;  /* 0x0000000407047c20 */ /* 0x000fe20008400000 */
[----:B------:R-:W-:Y:S01]  /*eaa0*/  ULDC UR4, c[0x0][0x618] ;  /* 0x0001860000047ab9 */ /* 0x000fe20000000800 */
[----:B------:R-:W-:Y:S01]  /*eab0*/  ULDC UR5, c[0x0][0x154] ;  /* 0x0000550000057ab9 */ /* 0x000fe20000000800 */
[----:B------:R-:W-:-:S03]  /*eac0*/  IMAD.IADD R3, R3, 0x1, R5 ;  /* 0x0000000103037824 */ /* 0x000fc600078e0205 */
[----:B------:R-:W3:Y:S02]  /*ead0*/  F2I.U32.TRUNC.NTZ R4, R4 ;  /* 0x0000000400047305 */ /* 0x000ee4000020f000 */
[----:B------:R-:W-:Y:S02]  /*eae0*/  SHF.R.U64 R7, R2, UR4, R3 ;  /* 0x0000000402077c19 */ /* 0x000fe40008001203 */
[----:B-1----:R-:W-:-:S05]  /*eaf0*/  I2FP.F32.U32 R2, R13 ;  /* 0x0000000d00027245 */ /* 0x002fca0000201000 */
[----:B------:R-:W-:Y:S01]  /*eb00*/  FMUL R21, R2, UR5 ;  /* 0x0000000502157c20 */ /* 0x000fe20008400000 */
[----:B------:R-:W-:Y:S01]  /*eb10*/  SHF.R.U32.HI R2, RZ, UR4, R3 ;  /* 0x00000004ff027c19 */ /* 0x000fe20008011603 */
[----:B------:R-:W-:-:S03]  /*eb20*/  ULDC UR4, c[0x0][0x658] ;  /* 0x0001960000047ab9 */ /* 0x000fc60000000800 */
[--C-:B------:R-:W-:Y:S01]  /*eb30*/  SHF.R.U64 R19, R7, UR6, R2.reuse ;  /* 0x0000000607137c19 */ /* 0x100fe20008001202 */
[----:B------:R-:W1:Y:S01]  /*eb40*/  F2I.U32.TRUNC.NTZ R21, R21 ;  /* 0x0000001500157305 */ /* 0x000e62000020f000 */
[----:B------:R-:W-:Y:S01]  /*eb50*/  SHF.R.U32.HI R2, RZ, UR6, R2 ;  /* 0x00000006ff027c19 */ /* 0x000fe20008011602 */
[----:B---3--:R-:W-:-:S03]  /*eb60*/  IMAD.MOV R4, RZ, RZ, -R4 ;  /* 0x000000ffff047224 */ /* 0x008fc600078e0a04 */
[----:B------:R-:W-:Y:S01]  /*eb70*/  SHF.R.U64 R15, R19, UR4, R2 ;  /* 0x00000004130f7c19 */ /* 0x000fe20008001202 */
[----:B--2---:R-:W-:Y:S01]  /*eb80*/  IMAD R14, R25, R4, R14 ;  /* 0x00000004190e7224 */ /* 0x004fe200078e020e */
[----:B------:R-:W-:-:S03]  /*eb90*/  SHF.R.U32.HI R23, RZ, UR4, R2 ;  /* 0x00000004ff177c19 */ /* 0x000fc60008011602 */
[----:B------:R-:W-:Y:S02]  /*eba0*/  IMAD.MOV.U32 R2, RZ, RZ, R15 ;  /* 0x000000ffff027224 */ /* 0x000fe400078e000f */
[----:B------:R-:W-:Y:S01]  /*ebb0*/  IMAD.MOV.U32 R3, RZ, RZ, R23 ;  /* 0x000000ffff037224 */ /* 0x000fe200078e0017 */
[----:B------:R-:W-:Y:S06]  /*ebc0*/  @!P1 BRA `(.L_x_353) ;  /* 0x0000000000289947 */ /* 0x000fec0003800000 */
[----:B------:R-:W-:Y:S02]  /*ebd0*/  ULDC UR4, c[0x0][0x64c] ;  /* 0x0001930000047ab9 */ /* 0x000fe40000000800 */
[----:B------:R-:W-:-:S05]  /*ebe0*/  IADD3 R3, P1, R15, UR4, RZ ;  /* 0x000000040f037c10 */ /* 0x000fca000ff3e0ff */
[----:B------:R-:W-:-:S04]  /*ebf0*/  IMAD.X R23, RZ, RZ, R23, P1 ;  /* 0x000000ffff177224 */ /* 0x000fc800008e0617 */
[----:B------:R-:W-:-:S04]  /*ec00*/  IMAD.WIDE.U32 R4, R23, UR8, RZ ;  /* 0x0000000817047c25 */ /* 0x000fc8000f8e00ff */
[----:B------:R-:W-:-:S04]  /*ec10*/  IMAD.WIDE.U32 R4, P1, R3, UR9, R4 ;  /* 0x0000000903047c25 */ /* 0x000fc8000f820004 */
[----:B------:R-:W-:-:S04]  /*ec20*/  IMAD.WIDE.U32 R2, R3, UR8, RZ ;  /* 0x0000000803027c25 */ /* 0x000fc8000f8e00ff */
[----:B------:R-:W-:Y:S01]  /*ec30*/  IMAD.MOV.U32 R2, RZ, RZ, R5 ;  /* 0x000000ffff027224 */ /* 0x000fe200078e0005 */
[----:B------:R-:W-:Y:S01]  /*ec40*/  IADD3 RZ, P3, R3, R4, RZ ;  /* 0x0000000403ff7210 */ /* 0x000fe20007f7e0ff */
[----:B------:R-:W-:-:S04]  /*ec50*/  IMAD.X R3, RZ, RZ, RZ, P1 ;  /* 0x000000ffff037224 */ /* 0x000fc800008e06ff */
[----:B------:R-:W-:-:S08]  /*ec60*/  IMAD.WIDE.U32.X R2, R23, UR9, R2, P3 ;  /* 0x0000000917027c25 */ /* 0x000fd000098e0402 */
.L_x_353:
[----:B------:R-:W2:Y:S01]  /*ec70*/  LDC R4, c[0x0][0x65c] ;  /* 0x00019700ff047b82 */ /* 0x000ea20000000800 */
[----:B------:R-:W-:Y:S01]  /*ec80*/  ULDC UR4, c[0x0][0x648] ;  /* 0x0001920000047ab9 */ /* 0x000fe20000000800 */
[----:B------:R-:W-:Y:S01]  /*ec90*/  LOP3.LUT R19, R19, UR17, RZ, 0xc0, !PT ;  /* 0x0000001113137c12 */ /* 0x000fe2000f8ec0ff */
[----:B-1----:R-:W-:Y:S01]  /*eca0*/  IMAD.MOV R21, RZ, RZ, -R21 ;  /* 0x000000ffff157224 */ /* 0x002fe200078e0a15 */
[----:B------:R-:W-:Y:S01]  /*ecb0*/  SHF.R.U64 R2, R2, UR4, R3 ;  /* 0x0000000402027c19 */ /* 0x000fe20008001203 */
[----:B------:R-:W-:Y:S01]  /*ecc0*/  ULDC UR4, c[0x0][0x638] ;  /* 0x00018e0000047ab9 */ /* 0x000fe20000000800 */
[----:B------:R-:W-:Y:S01]  /*ecd0*/  ULDC UR5, c[0x0][0x610] ;  /* 0x0001840000057ab9 */ /* 0x000fe20000000800 */
[----:B------:R-:W-:Y:S02]  /*ece0*/  IMAD.MOV.U32 R3, RZ, RZ, 0x1 ;  /* 0x00000001ff037424 */ /* 0x000fe400078e00ff */
[----:B------:R-:W-:Y:S01]  /*ecf0*/  IMAD R19, R2, UR18, R19 ;  /* 0x0000001202137c24 */ /* 0x000fe2000f8e0213 */
[----:B--2---:R-:W-:Y:S01]  /*ed00*/  ISETP.NE.AND P1, PT, R4, 0x1, PT ;  /* 0x000000010400780c */ /* 0x004fe20003f25270 */
[----:B------:R-:W-:Y:S01]  /*ed10*/  IMAD.MOV R4, RZ, RZ, -R2 ;  /* 0x000000ffff047224 */ /* 0x000fe200078e0a02 */
[----:B------:R-:W-:-:S03]  /*ed20*/  LOP3.LUT R2, R7, UR16, RZ, 0xc0, !PT ;  /* 0x0000001007027c12 */ /* 0x000fc6000f8ec0ff */
[----:B------:R-:W-:Y:S01]  /*ed30*/  IMAD R15, R4, UR4, R15 ;  /* 0x00000004040f7c24 */ /* 0x000fe2000f8e020f */
[----:B------:R-:W-:-:S03]  /*ed40*/  ULDC UR4, c[0x0][0x600] ;  /* 0x0001800000047ab9 */ /* 0x000fc60000000800 */
[--C-:B------:R-:W-:Y:S01]  /*ed50*/  IMAD R15, R15, UR4, R2.reuse ;  /* 0x000000040f0f7c24 */ /* 0x100fe2000f8e0202 */
[----:B------:R-:W-:-:S03]  /*ed60*/  PRMT R2, R3, 0x7610, R2 ;  /* 0x0000761003027816 */ /* 0x000fc60000000002 */
[----:B0-----:R-:W-:-:S04]  /*ed70*/  @P1 IMAD R14, R20, R21, R13 ;  /* 0x00000015140e1224 */ /* 0x001fc800078e020d */
[----:B------:R-:W-:-:S05]  /*ed80*/  IMAD R14, R19, UR5, R14 ;  /* 0x00000005130e7c24 */ /* 0x000fca000f8e020e */
[----:B------:R-:W-:Y:S02]  /*ed90*/  SEL R13, R15, R14, !P1 ;  /* 0x0000000e0f0d7207 */ /* 0x000fe40004800000 */
[----:B------:R-:W-:-:S07]  /*eda0*/  SEL R7, R14, R15, !P1 ;  /* 0x0000000f0e077207 */ /* 0x000fce0004800000 */
.L_x_351:
[----:B------:R-:W-:Y:S05]  /*edb0*/  BSYNC B1 ;  /* 0x0000000000017941 */ /* 0x000fea0003800000 */
.L_x_350:
[----:B------:R-:W-:-:S13]  /*edc0*/  LOP3.LUT P1, RZ, R2, 0xff, RZ, 0xc0, !PT ;  /* 0x000000ff02ff7812 */ /* 0x000fda000782c0ff */
[----:B------:R-:W-:Y:S05]  /*edd0*/  @P1 BRA `(.L_x_354) ;  /* 0xfffffff4003c1947 */ /* 0x000fea000383ffff */
[----:B------:R-:W-:Y:S05]  /*ede0*/  BSYNC B0 ;  /* 0x0000000000007941 */ /* 0x000fea0003800000 */
.L_x_342:
[----:B------:R-:W-:-:S03]  /*edf0*/  UMOV UR4, 0xffffffff ;  /* 0xffffffff00047882 */ /* 0x000fc60000000000 */
[----:B------:R-:W-:Y:S05]  /*ee00*/  BRA.DIV UR4, `(.L_x_355) ;  /* 0x0000000604607947 */ /* 0x000fea000b800000 */
[----:B------:R-:W-:-:S13]  /*ee10*/  ELECT P6, URZ, PT ;  /* 0x00000000003f782f */ /* 0x000fda00038c0000 */
.L_x_371:
[----:B------:R-:W-:Y:S04]  /*ee20*/  BSSY B0, `(.L_x_356) ;  /* 0x000003d000007945 */ /* 0x000fe80003800000 */
[----:B------:R-:W-:Y:S05]  /*ee30*/  @!P6 BRA `(.L_x_357) ;  /* 0x0000000000ece947 */ /* 0x000fea0003800000 */
[----:B------:R-:W-:-:S04]  /*ee40*/  LOP3.LUT R16, R16, 0x2, RZ, 0xfc, !PT ;  /* 0x0000000210107812 */ /* 0x000fc800078efcff */
[----:B------:R-:W-:-:S13]  /*ee50*/  ISETP.NE.AND P0, PT, R16, 0x3, PT ;  /* 0x000000031000780c */ /* 0x000fda0003f05270 */
[----:B------:R-:W-:Y:S05]  /*ee60*/  @!P0 BRA `(.L_x_358) ;  /* 0x0000000000048947 */ /* 0x000fea0003800000 */
[----:B------:R-:W-:Y:S01]  /*ee70*/  BPT.TRAP 0x1 ;  /* 0x000000040000795c */ /* 0x000fe20000300000 */
.L_x_358:
[----:B------:R-:W0:Y:S01]  /*ee80*/  S2R R3, SR_CgaCtaId ;  /* 0x0000000000037919 */ /* 0x000e220000008800 */
[----:B------:R-:W-:Y:S02]  /*ee90*/  MOV R2, 0x400 ;  /* 0x0000040000027802 */ /* 0x000fe40000000f00 */
[----:B------:R-:W-:Y:S02]  /*eea0*/  SHF.L.U32 R4, R0, 0x1f, RZ ;  /* 0x0000001f00047819 */ /* 0x000fe400000006ff */
[----:B0-----:R-:W-:-:S05]  /*eeb0*/  LEA R2, R3, R2, 0x18 ;  /* 0x0000000203027211 */ /* 0x001fca00078ec0ff */
[----:B------:R-:W-:-:S04]  /*eec0*/  VIADD R2, R2, 0x30 ;  /* 0x0000003002027836 */ /* 0x000fc80000000000 */
[C---:B------:R-:W-:Y:S02]  /*eed0*/  IMAD R7, R11.reuse, 0x8, R2 ;  /* 0x000000080b077824 */ /* 0x040fe400078e0202 */
[----:B------:R-:W-:Y:S02]  /*eee0*/  VIADD R11, R11, 0x1 ;  /* 0x000000010b0b7836 */ /* 0x000fe40000000000 */
[----:B------:R-:W0:Y:S03]  /*eef0*/  SYNCS.PHASECHK.TRANS64.TRYWAIT P0, [R7+URZ], R4 ;  /* 0x00000004070075a7 */ /* 0x000e26000800017f */
[----:B------:R-:W-:-:S04]  /*ef00*/  ISETP.NE.AND P1, PT, R11, 0x6, PT ;  /* 0x000000060b00780c */ /* 0x000fc80003f25270 */
[----:B------:R-:W-:Y:S02]  /*ef10*/  SEL R3, RZ, 0x1, P1 ;  /* 0x00000001ff037807 */ /* 0x000fe40000800000 */
[----:B------:R-:W-:Y:S02]  /*ef20*/  SEL R11, R11, RZ, P1 ;  /* 0x000000ff0b0b7207 */ /* 0x000fe40000800000 */
[----:B------:R-:W-:-:S03]  /*ef30*/  LOP3.LUT R6, R0, R3, RZ, 0x3c, !PT ;  /* 0x0000000300067212 */ /* 0x000fc600078e3cff */
[----:B------:R-:W-:Y:S01]  /*ef40*/  IMAD R8, R11, 0x8, R2 ;  /* 0x000000080b087824 */ /* 0x000fe200078e0202 */
[----:B------:R-:W-:Y:S01]  /*ef50*/  SHF.L.U32 R5, R6, 0x1f, RZ ;  /* 0x0000001f06057819 */ /* 0x000fe200000006ff */
[----:B0-----:R-:W-:Y:S06]  /*ef60*/  @!P0 BRA `(.L_x_359) ;  /* 0x0000000400288947 */ /* 0x001fec0003800000 */
.L_x_372:
[----:B------:R-:W1:Y:S01]  /*ef70*/  SYNCS.PHASECHK.TRANS64.TRYWAIT P0, [R8+URZ], R5 ;  /* 0x00000005080075a7 */ /* 0x000e62000800017f */
[----:B------:R-:W-:-:S05]  /*ef80*/  VIADD R0, R11, 0x1 ;  /* 0x000000010b007836 */ /* 0x000fca0000000000 */
[----:B------:R-:W-:-:S04]  /*ef90*/  ISETP.NE.AND P1, PT, R0, 0x6, PT ;  /* 0x000000060000780c */ /* 0x000fc80003f25270 */
[----:B------:R-:W-:Y:S02]  /*efa0*/  SEL R3, RZ, 0x1, P1 ;  /* 0x00000001ff037807 */ /* 0x000fe40000800000 */
[----:B0-----:R-:W-:Y:S02]  /*efb0*/  SEL R7, R0, RZ, P1 ;  /* 0x000000ff00077207 */ /* 0x001fe40000800000 */
[----:B------:R-:W-:-:S03]  /*efc0*/  LOP3.LUT R6, R6, R3, RZ, 0x3c, !PT ;  /* 0x0000000306067212 */ /* 0x000fc600078e3cff */
[----:B------:R-:W-:Y:S01]  /*efd0*/  IMAD R9, R7, 0x8, R2 ;  /* 0x0000000807097824 */ /* 0x000fe200078e0202 */
[----:B------:R-:W-:Y:S01]  /*efe0*/  SHF.L.U32 R4, R6, 0x1f, RZ ;  /* 0x0000001f06047819 */ /* 0x000fe200000006ff */
[----:B-1----:R-:W-:Y:S06]  /*eff0*/  @!P0 BRA `(.L_x_360) ;  /* 0x0000000400188947 */ /* 0x002fec0003800000 */
.L_x_373:
[----:B------:R-:W1:Y:S01]  /*f000*/  SYNCS.PHASECHK.TRANS64.TRYWAIT P0, [R9+URZ], R4 ;  /* 0x00000004090075a7 */ /* 0x000e62000800017f */
[----:B------:R-:W-:-:S05]  /*f010*/  VIADD R0, R7, 0x1 ;  /* 0x0000000107007836 */ /* 0x000fca0000000000 */
[----:B------:R-:W-:-:S04]  /*f020*/  ISETP.NE.AND P1, PT, R0, 0x6, PT ;  /* 0x000000060000780c */ /* 0x000fc80003f25270 */
[----:B------:R-:W-:Y:S02]  /*f030*/  SEL R3, RZ, 0x1, P1 ;  /* 0x00000001ff037807 */ /* 0x000fe40000800000 */
[----:B------:R-:W-:Y:S02]  /*f040*/  SEL R7, R0, RZ, P1 ;  /* 0x000000ff00077207 */ /* 0x000fe40000800000 */
[----:B------:R-:W-:-:S03]  /*f050*/  LOP3.LUT R6, R6, R3, RZ, 0x3c, !PT ;  /* 0x0000000306067212 */ /* 0x000fc600078e3cff */
[----:B0-----:R-:W-:Y:S01]  /*f060*/  IMAD R8, R7, 0x8, R2 ;  /* 0x0000000807087824 */ /* 0x001fe200078e0202 */
[----:B------:R-:W-:Y:S01]  /*f070*/  SHF.L.U32 R5, R6, 0x1f, RZ ;  /* 0x0000001f06057819 */ /* 0x000fe200000006ff */
[----:B-1----:R-:W-:Y:S06]  /*f080*/  @!P0 BRA `(.L_x_361) ;  /* 0x0000000400088947 */ /* 0x002fec0003800000 */
.L_x_374:
[----:B------:R-:W1:Y:S01]  /*f090*/  SYNCS.PHASECHK.TRANS64.TRYWAIT P0, [R8+URZ], R5 ;  /* 0x00000005080075a7 */ /* 0x000e62000800017f */
[----:B------:R-:W-:-:S05]  /*f0a0*/  VIADD R0, R7, 0x1 ;  /* 0x0000000107007836 */ /* 0x000fca0000000000 */
[----:B------:R-:W-:-:S04]  /*f0b0*/  ISETP.NE.AND P1, PT, R0, 0x6, PT ;  /* 0x000000060000780c */ /* 0x000fc80003f25270 */
[----:B------:R-:W-:Y:S02]  /*f0c0*/  SEL R3, RZ, 0x1, P1 ;  /* 0x00000001ff037807 */ /* 0x000fe40000800000 */
[----:B------:R-:W-:Y:S02]  /*f0d0*/  SEL R7, R0, RZ, P1 ;  /* 0x000000ff00077207 */ /* 0x000fe40000800000 */
[----:B0-----:R-:W-:-:S03]  /*f0e0*/  LOP3.LUT R9, R6, R3, RZ, 0x3c, !PT ;  /* 0x0000000306097212 */ /* 0x001fc600078e3cff */
[----:B------:R-:W-:Y:S01]  /*f0f0*/  IMAD R11, R7, 0x8, R2 ;  /* 0x00000008070b7824 */ /* 0x000fe200078e0202 */
[----:B------:R-:W-:Y:S01]  /*f100*/  SHF.L.U32 R6, R9, 0x1f, RZ ;  /* 0x0000001f09067819 */ /* 0x000fe200000006ff */
[----:B-1----:R-:W-:Y:S06]  /*f110*/  @!P0 BRA `(.L_x_362) ;  /* 0x0000000000f88947 */ /* 0x002fec0003800000 */
.L_x_375:
[----:B------:R-:W1:Y:S01]  /*f120*/  SYNCS.PHASECHK.TRANS64.TRYWAIT P0, [R11+URZ], R6 ;  /* 0x000000060b0075a7 */ /* 0x000e62000800017f */
[----:B------:R-:W-:-:S05]  /*f130*/  VIADD R0, R7, 0x1 ;  /* 0x0000000107007836 */ /* 0x000fca0000000000 */
[----:B------:R-:W-:-:S04]  /*f140*/  ISETP.NE.AND P1, PT, R0, 0x6, PT ;  /* 0x000000060000780c */ /* 0x000fc80003f25270 */
[----:B------:R-:W-:Y:S02]  /*f150*/  SEL R4, RZ, 0x1, P1 ;  /* 0x00000001ff047807 */ /* 0x000fe40000800000 */
[----:B------:R-:W-:Y:S02]  /*f160*/  SEL R3, R0, RZ, P1 ;  /* 0x000000ff00037207 */ /* 0x000fe40000800000 */
[----:B------:R-:W-:Y:S01]  /*f170*/  LOP3.LUT R0, R9, R4, RZ, 0x3c, !PT ;  /* 0x0000000409007212 */ /* 0x000fe200078e3cff */
[----:B-1----:R-:W-:Y:S06]  /*f180*/  @!P0 BRA `(.L_x_363) ;  /* 0x0000000000f08947 */ /* 0x002fec0003800000 */
.L_x_376:
[----:B------:R-:W-:Y:S01]  /*f190*/  IMAD R3, R3, 0x8, R2 ;  /* 0x0000000803037824 */ /* 0x000fe200078e0202 */
[----:B------:R-:W-:-:S07]  /*f1a0*/  SHF.L.U32 R0, R0, 0x1f, RZ ;  /* 0x0000001f00007819 */ /* 0x000fce00000006ff */
.L_x_364:
[----:B--2---:R2:W3:Y:S02]  /*f1b0*/  SYNCS.PHASECHK.TRANS64.TRYWAIT P0, [R3+URZ], R0 ;  /* 0x00000000030075a7 */ /* 0x0044e4000800017f */
[----:B---3--:R-:W-:Y:S05]  /*f1c0*/  @!P0 NANOSLEEP.SYNCS 0x989680 ;  /* 0x009896800000895d */ /* 0x008fea0003900000 */
[----:B------:R-:W3:Y:S02]  /*f1d0*/  @!P0 SYNCS.PHASECHK.TRANS64 P0, [R3+URZ], R0 ;  /* 0x00000000030085a7 */ /* 0x000ee4000800007f */
[----:B---3--:R-:W-:Y:S05]  /*f1e0*/  @!P0 BRA `(.L_x_364) ;  /* 0xfffffffc00f08947 */ /* 0x008fea000383ffff */
.L_x_357:
[----:B------:R-:W-:Y:S05]  /*f1f0*/  BSYNC B0 ;  /* 0x0000000000007941 */ /* 0x000fea0003800000 */
.L_x_356:
[----:B------:R-:W-:Y:S05]  /*f200*/  EXIT ;  /* 0x000000000000794d */ /* 0x000fea0003800000 */
.L_x_17:
[----:B---3--:R3:W4:Y:S02]  /*f210*/  SYNCS.PHASECHK.TRANS64.TRYWAIT P1, [R3+URZ], R0 ;  /* 0x00000000030075a7 */ /* 0x008724000802017f */
[----:B----4-:R-:W-:Y:S05]  /*f220*/  @!P1 NANOSLEEP.SYNCS 0x989680 ;  /* 0x009896800000995d */ /* 0x010fea0003900000 */
[----:B------:R-:W4:Y:S02]  /*f230*/  @!P1 SYNCS.PHASECHK.TRANS64 P1, [R3+URZ], R0 ;  /* 0x00000000030095a7 */ /* 0x000f24000802007f */
[----:B----4-:R-:W-:Y:S05]  /*f240*/  @!P1 BRA `(.L_x_17) ;  /* 0xfffffffc00f09947 */ /* 0x010fea000383ffff */
[----:B------:R-:W-:Y:S05]  /*f250*/  BRA `(.L_x_16) ;  /* 0xffffff2000007947 */ /* 0x000fea000383ffff */
.L_x_22:
[----:B-1----:R-:W-:-:S04]  /*f260*/  IMAD.U32 R5, RZ, RZ, UR8 ;  /* 0x00000008ff057e24 */ /* 0x002fc8000f8e00ff */
[----:B------:R1:W2:Y:S03]  /*f270*/  SYNCS.PHASECHK.TRANS64.TRYWAIT P1, [R5+URZ], R4 ;  /* 0x00000004050075a7 */ /* 0x0002a6000802017f */
[----:B--2---:R-:W-:Y:S05]  /*f280*/  @!P1 NANOSLEEP.SYNCS 0x989680 ;  /* 0x009896800000995d */ /* 0x004fea0003900000 */
[----:B------:R-:W2:Y:S02]  /*f290*/  @!P1 SYNCS.PHASECHK.TRANS64 P1, [R5+URZ], R4 ;  /* 0x00000004050095a7 */ /* 0x000ea4000802007f */
[----:B--2---:R-:W-:Y:S05]  /*f2a0*/  @!P1 BRA `(.L_x_22) ;  /* 0xfffffffc00ec9947 */ /* 0x004fea000383ffff */
[----:B------:R-:W-:Y:S05]  /*f2b0*/  BRA `(.L_x_21) ;  /* 0xffffff3000007947 */ /* 0x000fea000383ffff */
.L_x_343:
[----:B------:R-:W-:Y:S01]  /*f2c0*/  BSSY B1, `(.L_x_365) ;  /* 0x0000006000017945 */ /* 0x000fe20003800000 */
[----:B------:R-:W-:-:S07]  /*f2d0*/  IMAD.MOV.U32 R15, RZ, RZ, -0x1 ;  /* 0xffffffffff0f7424 */ /* 0x000fce00078e00ff */
[----:B------:R-:W-:Y:S05]  /*f2e0*/  WARPSYNC.COLLECTIVE R15, `(.L_x_366) ;  /* 0x000000000f0c7348 */ /* 0x000fea0003c00000 */
[----:B------:R-:W-:Y:S02]  /*f2f0*/  ELECT P6, UR62, PT ;  /* 0x00000000003e782f */ /* 0x000fe400038c0000 */
[----:B------:R-:W-:Y:S01]  /*f300*/  MOV R14, UR62 ;  /* 0x0000003e000e7c02 */ /* 0x000fe20008000f00 */
[----:B------:R-:W-:Y:S10]  /*f310*/  ENDCOLLECTIVE ;  /* 0x000000000000791b */ /* 0x000ff40003800000 */
.L_x_366:
[----:B------:R-:W-:Y:S05]  /*f320*/  BSYNC B1 ;  /* 0x0000000000017941 */ /* 0x000fea0003800000 */
.L_x_365:
[----:B------:R-:W-:Y:S05]  /*f330*/  BRA `(.L_x_367) ;  /* 0xffffffec00f07947 */ /* 0x000fea000383ffff */
.L_x_346:
[----:B0-----:R0:W1:Y:S02]  /*f340*/  SYNCS.PHASECHK.TRANS64.TRYWAIT P1, [R14+URZ+0x30], R5 ;  /* 0x000030050e0075a7 */ /* 0x001064000802017f */
[----:B-1----:R-:W-:Y:S05]  /*f350*/  @!P1 NANOSLEEP.SYNCS 0x989680 ;  /* 0x009896800000995d */ /* 0x002fea0003900000 */
[----:B------:R-:W1:Y:S02]  /*f360*/  @!P1 SYNCS.PHASECHK.TRANS64 P1, [R14+URZ+0x30], R5 ;  /* 0x000030050e0095a7 */ /* 0x000e64000802007f */
[----:B-1----:R-:W-:Y:S05]  /*f370*/  @!P1 BRA `(.L_x_346) ;  /* 0xfffffffc00f09947 */ /* 0x002fea000383ffff */
[----:B------:R-:W-:Y:S05]  /*f380*/  BRA `(.L_x_368) ;  /* 0xfffffff000247947 */ /* 0x000fea000383ffff */
.L_x_355:
[----:B------:R-:W-:Y:S01]  /*f390*/  BSSY B0, `(.L_x_369) ;  /* 0x0000006000007945 */ /* 0x000fe20003800000 */
[----:B------:R-:W-:-:S07]  /*f3a0*/  IMAD.MOV.U32 R15, RZ, RZ, -0x1 ;  /* 0xffffffffff0f7424 */ /* 0x000fce00078e00ff */
[----:B------:R-:W-:Y:S05]  /*f3b0*/  WARPSYNC.COLLECTIVE R15, `(.L_x_370) ;  /* 0x000000000f0c7348 */ /* 0x000fea0003c00000 */
[----:B------:R-:W-:Y:S02]  /*f3c0*/  ELECT P6, UR62, PT ;  /* 0x00000000003e782f */ /* 0x000fe400038c0000 */
[----:B------:R-:W-:Y:S01]  /*f3d0*/  MOV R14, UR62 ;  /* 0x0000003e000e7c02 */ /* 0x000fe20008000f00 */
[----:B------:R-:W-:Y:S10]  /*f3e0*/  ENDCOLLECTIVE ;  /* 0x000000000000791b */ /* 0x000ff40003800000 */
.L_x_370:
[----:B------:R-:W-:Y:S05]  /*f3f0*/  BSYNC B0 ;  /* 0x0000000000007941 */ /* 0x000fea0003800000 */
.L_x_369:
[----:B------:R-:W-:Y:S05]  /*f400*/  BRA `(.L_x_371) ;  /* 0xfffffff800847947 */ /* 0x000fea000383ffff */
.L_x_359:
[----:B0-----:R0:W1:Y:S02]  /*f410*/  SYNCS.PHASECHK.TRANS64.TRYWAIT P0, [R7+URZ], R4 ;  /* 0x00000004070075a7 */ /* 0x001064000800017f */
[----:B-1----:R-:W-:Y:S05]  /*f420*/  @!P0 NANOSLEEP.SYNCS 0x989680 ;  /* 0x009896800000895d */ /* 0x002fea0003900000 */
[----:B------:R-:W1:Y:S02]  /*f430*/  @!P0 SYNCS.PHASECHK.TRANS64 P0, [R7+URZ], R4 ;  /* 0x00000004070085a7 */ /* 0x000e64000800007f */
[----:B-1----:R-:W-:Y:S05]  /*f440*/  @!P0 BRA `(.L_x_359) ;  /* 0xfffffffc00f08947 */ /* 0x002fea000383ffff */
[----:B------:R-:W-:Y:S05]  /*f450*/  BRA `(.L_x_372) ;  /* 0xfffffff800c47947 */ /* 0x000fea000383ffff */
.L_x_360:
[----:B0-----:R0:W1:Y:S02]  /*f460*/  SYNCS.PHASECHK.TRANS64.TRYWAIT P0, [R8+URZ], R5 ;  /* 0x00000005080075a7 */ /* 0x001064000800017f */
[----:B-1----:R-:W-:Y:S05]  /*f470*/  @!P0 NANOSLEEP.SYNCS 0x989680 ;  /* 0x009896800000895d */ /* 0x002fea0003900000 */
[----:B------:R-:W1:Y:S02]  /*f480*/  @!P0 SYNCS.PHASECHK.TRANS64 P0, [R8+URZ], R5 ;  /* 0x00000005080085a7 */ /* 0x000e64000800007f */
[----:B-1----:R-:W-:Y:S05]  /*f490*/  @!P0 BRA `(.L_x_360) ;  /* 0xfffffffc00f08947 */ /* 0x002fea000383ffff */
[----:B------:R-:W-:Y:S05]  /*f4a0*/  BRA `(.L_x_373) ;  /* 0xfffffff800d47947 */ /* 0x000fea000383ffff */
.L_x_361:
[----:B0-----:R0:W1:Y:S02]  /*f4b0*/  SYNCS.PHASECHK.TRANS64.TRYWAIT P0, [R9+URZ], R4 ;  /* 0x00000004090075a7 */ /* 0x001064000800017f */
[----:B-1----:R-:W-:Y:S05]  /*f4c0*/  @!P0 NANOSLEEP.SYNCS 0x989680 ;  /* 0x009896800000895d */ /* 0x002fea0003900000 */
[----:B------:R-:W1:Y:S02]  /*f4d0*/  @!P0 SYNCS.PHASECHK.TRANS64 P0, [R9+URZ], R4 ;  /* 0x00000004090085a7 */ /* 0x000e64000800007f */
[----:B-1----:R-:W-:Y:S05]  /*f4e0*/  @!P0 BRA `(.L_x_361) ;  /* 0xfffffffc00f08947 */ /* 0x002fea000383ffff */
[----:B------:R-:W-:Y:S05]  /*f4f0*/  BRA `(.L_x_374) ;  /* 0xfffffff800e47947 */ /* 0x000fea000383ffff */
.L_x_362:
[----:B0-----:R0:W1:Y:S02]  /*f500*/  SYNCS.PHASECHK.TRANS64.TRYWAIT P0, [R8+URZ], R5 ;  /* 0x00000005080075a7 */ /* 0x001064000800017f */
[----:B-1----:R-:W-:Y:S05]  /*f510*/  @!P0 NANOSLEEP.SYNCS 0x989680 ;  /* 0x009896800000895d */ /* 0x002fea0003900000 */
[----:B------:R-:W1:Y:S02]  /*f520*/  @!P0 SYNCS.PHASECHK.TRANS64 P0, [R8+URZ], R5 ;  /* 0x00000005080085a7 */ /* 0x000e64000800007f */
[----:B-1----:R-:W-:Y:S05]  /*f530*/  @!P0 BRA `(.L_x_362) ;  /* 0xfffffffc00f08947 */ /* 0x002fea000383ffff */
[----:B------:R-:W-:Y:S05]  /*f540*/  BRA `(.L_x_375) ;  /* 0xfffffff800f47947 */ /* 0x000fea000383ffff */
.L_x_363:
[----:B-1----:R1:W2:Y:S02]  /*f550*/  SYNCS.PHASECHK.TRANS64.TRYWAIT P0, [R11+URZ], R6 ;  /* 0x000000060b0075a7 */ /* 0x0022a4000800017f */
[----:B--2---:R-:W-:Y:S05]  /*f560*/  @!P0 NANOSLEEP.SYNCS 0x989680 ;  /* 0x009896800000895d */ /* 0x004fea0003900000 */
[----:B------:R-:W2:Y:S02]  /*f570*/  @!P0 SYNCS.PHASECHK.TRANS64 P0, [R11+URZ], R6 ;  /* 0x000000060b0085a7 */ /* 0x000ea4000800007f */
[----:B--2---:R-:W-:Y:S05]  /*f580*/  @!P0 BRA `(.L_x_363) ;  /* 0xfffffffc00f08947 */ /* 0x004fea000383ffff */
[----:B------:R-:W-:Y:S05]  /*f590*/  BRA `(.L_x_376) ;  /* 0xfffffff800fc7947 */ /* 0x000fea000383ffff */
.L_x_377:
[----:B------:R-:W-:-:S00]  /*f5a0*/  BRA `(.L_x_377) ;  /* 0xfffffffc00fc7947 */ /* 0x000fc0000383ffff */
[----:B------:R-:W-:-:S00]  /*f5b0*/  NOP ;  /* 0x0000000000007918 */ /* 0x000fc00000000000 */
        /* <DEDUP_REMOVED lines=12> */
.L_x_378:


//--------------------- .nv.global.init           --------------------------
	.section	.nv.global.init,"aw",@progbits
.nv.global.init:
	.type		$str$22,@object
	.size		$str$22,($str$23 - $str$22)
$str$22:
        /*0000*/ 	.byte	0x6b, 0x5f, 0x74, 0x69, 0x6c, 0x65, 0x5f, 0x63, 0x6f, 0x75, 0x6e, 0x74, 0x20, 0x3e, 0x3d, 0x20
        /*0010*/ 	.byte	0x31, 0x00
	.type		$str$23,@object
	.size		$str$23,(__unnamed_1 - $str$23)
$str$23:
        /*0012*/ 	.byte	0x2f, 0x74, 0x6d, 0x70, 0x2f, 0x63, 0x75, 0x74, 0x6c, 0x61, 0x73, 0x73, 0x5f, 0x73, 0x77, 0x65
        /*0022*/ 	.byte	0x65, 0x70, 0x5f, 0x73, 0x72, 0x63, 0x2f, 0x69, 0x6e, 0x63, 0x6c, 0x75, 0x64, 0x65, 0x2f, 0x63
        /*0032*/ 	.byte	0x75, 0x74, 0x6c, 0x61, 0x73, 0x73, 0x2f, 0x67, 0x65, 0x6d, 0x6d, 0x2f, 0x63, 0x6f, 0x6c, 0x6c
        /*0042*/ 	.byte	0x65, 0x63, 0x74, 0x69, 0x76, 0x65, 0x2f, 0x73, 0x6d, 0x39, 0x30, 0x5f, 0x6d, 0x6d, 0x61, 0x5f
        /*0052*/ 	.byte	0x74, 0x6d, 0x61, 0x5f, 0x67, 0x6d, 0x6d, 0x61, 0x5f, 0x73, 0x73, 0x5f, 0x77, 0x61, 0x72, 0x70
        /*0062*/ 	.byte	0x73, 0x70, 0x65, 0x63, 0x69, 0x61, 0x6c, 0x69, 0x7a, 0x65, 0x64, 0x2e, 0x68, 0x70, 0x70, 0x00
	.type		__unnamed_1,@object
	.size		__unnamed_1,(.L_0 - __unnamed_1)
__unnamed_1:
        /*0072*/ 	.byte	0x76, 0x6f, 0x69, 0x64, 0x20, 0x63, 0x75, 0x74, 0x6c, 0x61, 0x73, 0x73, 0x3a, 0x3a, 0x67, 0x65
        /* <DEDUP_REMOVED lines=179> */
        /*0bb2*/ 	.byte	0x69, 0x64, 0x65, 0x6e, 0x74, 0x69, 0x74, 0x79, 0x5d, 0x00
.L_0:


//--------------------- .nv.shared._ZN7cutlass13device_kernelINS_4gemm6kernel13GemmUniversalIN4cute5tupleIJiiiiEEENS1_10collective13CollectiveMmaINS1_34MainloopSm90TmaGmmaWarpSpecializedILi6ENS5_IJNS4_1CILi1EEESB_SB_EEENS1_35KernelTmaWarpSpecializedCooperativeEEENS5_IJNSA_ILi512EEENSA_ILi80EEENSA_ILi32EEEEEENS_6half_tENS5_IJlSB_lEEESJ_SK_NS4_8TiledMMAINS4_8MMA_AtomIJNS4_4SM904GMMA25MMA_64x16x16_F32F16F16_SSILNSO_5MajorE0ELSQ_0ELNSO_7ScaleInE1ELSR_1EEEEEENS4_6LayoutINS5_IJNSA_ILi2EEESB_SB_EEENS5_IJSB_NSA_ILi0EEESX_EEEEENS5_IJNS4_10UnderscoreES10_S10_EEEEENS4_13SM90_TMA_LOADENS4_14ComposedLayoutINS4_7SwizzleILi2ELi4ELi3EEENS4_18smem_ptr_flag_bitsILi16EEENSU_INS5_IJNSA_ILi8EEESH_EEENS5_IJSH_SB_EEEEEEEvNS4_8identityES13_S1D_vS1E_EENS_8epilogue10collective6detail29Sm90TmaWarpSpecializedAdapterINS1H_15DefaultEpilogueISJ_SK_SK_NS1G_6thread17LinearCombinationISJ_Li1EffLNS1L_9ScaleType4KindE0ELNS_15FloatRoundStyleE2ESJ_EENS1_15EpilogueDefaultEEEEEvvEEEEvNT_6ParamsE --------------------------
	.section	.nv.shared._ZN7cutlass13device_kernelINS_4gemm6kernel13GemmUniversalIN4cute5tupleIJiiiiEEENS1_10collective13CollectiveMmaINS1_34MainloopSm90TmaGmmaWarpSpecializedILi6ENS5_IJNS4_1CILi1EEESB_SB_EEENS1_35KernelTmaWarpSpecializedCooperativeEEENS5_IJNSA_ILi512EEENSA_ILi80EEENSA_ILi32EEEEEENS_6half_tENS5_IJlSB_lEEESJ_SK_NS4_8TiledMMAINS4_8MMA_AtomIJNS4_4SM904GMMA25MMA_64x16x16_F32F16F16_SSILNSO_5MajorE0ELSQ_0ELNSO_7ScaleInE1ELSR_1EEEEEENS4_6LayoutINS5_IJNSA_ILi2EEESB_SB_EEENS5_IJSB_NSA_ILi0EEESX_EEEEENS5_IJNS4_10UnderscoreES10_S10_EEEEENS4_13SM90_TMA_LOADENS4_14ComposedLayoutINS4_7SwizzleILi2ELi4ELi3EEENS4_18smem_ptr_flag_bitsILi16EEENSU_INS5_IJNSA_ILi8EEESH_EEENS5_IJSH_SB_EEEEEEEvNS4_8identityES13_S1D_vS1E_EENS_8epilogue10collective6detail29Sm90TmaWarpSpecializedAdapterINS1H_15DefaultEpilogueISJ_SK_SK_NS1G_6thread17LinearCombinationISJ_Li1EffLNS1L_9ScaleType4KindE0ELNS_15FloatRoundStyleE2ESJ_EENS1_15EpilogueDefaultEEEEEvvEEEEvNT_6ParamsE,"aw",@nobits
	.sectionflags	@""
	.align	16
	.zero		1024


//--------------------- .nv.shared.reserved.0     --------------------------
	.section	.nv.shared.reserved.0,"aw",@nobits
	.weak		__nv_reservedSMEM_offset_0_alias
	.size		__nv_reservedSMEM_offset_0_alias, 0, 0
	.other		__nv_reservedSMEM_offset_0_alias,@"STO_CUDA_RESERVED_SHARED STV_DEFAULT"
__nv_reservedSMEM_offset_0_alias:
	.zero		0


//--------------------- .nv.global                --------------------------
	.section	.nv.global,"aw",@nobits
.nv.global:
	.type		_ZN40_INTERNAL_bbd26031_4_k_cu_e94dab7a_100014cute1_E,@object
	.size		_ZN40_INTERNAL_bbd26031_4_k_cu_e94dab7a_100014cute1_E,(_ZN40_INTERNAL_bbd26031_4_k_cu_e94dab7a_100014cuda3std3__45__cpo6cbeginE - _ZN40_INTERNAL_bbd26031_4_k_cu_e94dab7a_100014cute1_E)
_ZN40_INTERNAL_bbd26031_4_k_cu_e94dab7a_100014cute1_E:
	.zero		1
	.type		_ZN40_INTERNAL_bbd26031_4_k_cu_e94dab7a_100014cuda3std3__45__cpo6cbeginE,@object
	.size		_ZN40_INTERNAL_bbd26031_4_k_cu_e94dab7a_100014cuda3std3__45__cpo6cbeginE,(_ZN40_INTERNAL_bbd26031_4_k_cu_e94dab7a_100014cuda3std3__48in_placeE - _ZN40_INTERNAL_bbd26031_4_k_cu_e94dab7a_100014cuda3std3__45__cpo6cbeginE)
_ZN40_INTERNAL_bbd26031_4_k_cu_e94dab7a_100014cuda3std3__45__cpo6cbeginE:
	.zero		1
	.type		_ZN40_INTERNAL_bbd26031_4_k_cu_e94dab7a_100014cuda3std3__48in_placeE,@object
	.size		_ZN40_INTERNAL_bbd26031_4_k_cu_e94dab7a_100014cuda3std3__48in_placeE,(_ZN40_INTERNAL_bbd26031_4_k_cu_e94dab7a_100014cuda3std6ranges3__45__cpo9iter_moveE - _ZN40_INTERNAL_bbd26031_4_k_cu_e94dab7a_100014cuda3std3__48in_placeE)
_ZN40_INTERNAL_bbd26031_4_k_cu_e94dab7a_100014cuda3std3__48in_placeE:
	.zero		1
	.type		_ZN40_INTERNAL_bbd26031_4_k_cu_e94dab7a_100014cuda3std6ranges3__45__cpo9iter_moveE,@object
	.size		_ZN40_INTERNAL_bbd26031_4_k_cu_e94dab7a_100014cuda3std6ranges3__45__cpo9iter_moveE,(_ZN40_INTERNAL_bbd26031_4_k_cu_e94dab7a_100014cuda3std3__45__cpo5beginE - _ZN40_INTERNAL_bbd26031_4_k_cu_e94dab7a_100014cuda3std6ranges3__45__cpo9iter_moveE)
_ZN40_INTERNAL_bbd26031_4_k_cu_e94dab7a_100014cuda3std6ranges3__45__cpo9iter_moveE:
	.zero		1
	.type		_ZN40_INTERNAL_bbd26031_4_k_cu_e94dab7a_100014cuda3std3__45__cpo5beginE,@object
	.size		_ZN40_INTERNAL_bbd26031_4_k_cu_e94dab7a_100014cuda3std3__45__cpo5beginE,(_ZN40_INTERNAL_bbd26031_4_k_cu_e94dab7a_100014cuda3std3__442_GLOBAL__N__bbd26031_4_k_cu_e94dab7a_100016ignoreE - _ZN40_INTERNAL_bbd26031_4_k_cu_e94dab7a_100014cuda3std3__45__cpo5beginE)
_ZN40_INTERNAL_bbd26031_4_k_cu_e94dab7a_100014cuda3std3__45__cpo5beginE:
	.zero		1
	.type		_ZN40_INTERNAL_bbd26031_4_k_cu_e94dab7a_100014cuda3std3__442_GLOBAL__N__bbd26031_4_k_cu_e94dab7a_100016ignoreE,@object
	.size		_ZN40_INTERNAL_bbd26031_4_k_cu_e94dab7a_100014cuda3std3__442_GLOBAL__N__bbd26031_4_k_cu_e94dab7a_100016ignoreE,(_ZN40_INTERNAL_bbd26031_4_k_cu_e94dab7a_100014cute7productE - _ZN40_INTERNAL_bbd26031_4_k_cu_e94dab7a_100014cuda3std3__442_GLOBAL__N__bbd26031_4_k_cu_e94dab7a_100016ignoreE)
_ZN40_INTERNAL_bbd26031_4_k_cu_e94dab7a_100014cuda3std3__442_GLOBAL__N__bbd26031_4_k_cu_e94dab7a_100016ignoreE:
	.zero		1
	.type		_ZN40_INTERNAL_bbd26031_4_k_cu_e94dab7a_100014cute7productE,@object
	.size		_ZN40_INTERNAL_bbd26031_4_k_cu_e94dab7a_100014cute7productE,(_ZN40_INTERNAL_bbd26031_4_k_cu_e94dab7a_100014cuda3std3__45__cpo3endE - _ZN40_INTERNAL_bbd26031_4_k_cu_e94dab7a_100014cute7productE)
_ZN40_INTERNAL_bbd26031_4_k_cu_e94dab7a_100014cute7productE:
	.zero		1
	.type		_ZN40_INTERNAL_bbd26031_4_k_cu_e94dab7a_100014cuda3std3__45__cpo3endE,@object
	.size		_ZN40_INTERNAL_bbd26031_4_k_cu_e94dab7a_100014cuda3std3__45__cpo3endE,(_ZN40_INTERNAL_bbd26031_4_k_cu_e94dab7a_100014cuda3std3__419piecewise_constructE - _ZN40_INTERNAL_bbd26031_4_k_cu_e94dab7a_100014cuda3std3__45__cpo3endE)
_ZN40_INTERNAL_bbd26031_4_k_cu_e94dab7a_100014cuda3std3__45__cpo3endE:
	.zero		1
	.type		_ZN40_INTERNAL_bbd26031_4_k_cu_e94dab7a_100014cuda3std3__419piecewise_constructE,@object
	.size		_ZN40_INTERNAL_bbd26031_4_k_cu_e94dab7a_100014cuda3std3__419piecewise_constructE,(_ZN40_INTERNAL_bbd26031_4_k_cu_e94dab7a_100014cuda3std3__45__cpo4cendE - _ZN40_INTERNAL_bbd26031_4_k_cu_e94dab7a_100014cuda3std3__419piecewise_constructE)
_ZN40_INTERNAL_bbd26031_4_k_cu_e94dab7a_100014cuda3std3__419piecewise_constructE:
	.zero		1
	.type		_ZN40_INTERNAL_bbd26031_4_k_cu_e94dab7a_100014cuda3std3__45__cpo4cendE,@object
	.size		_ZN40_INTERNAL_bbd26031_4_k_cu_e94dab7a_100014cuda3std3__45__cpo4cendE,(_ZN40_INTERNAL_bbd26031_4_k_cu_e94dab7a_100014cuda3std6ranges3__45__cpo4swapE - _ZN40_INTERNAL_bbd26031_4_k_cu_e94dab7a_100014cuda3std3__45__cpo4cendE)
_ZN40_INTERNAL_bbd26031_4_k_cu_e94dab7a_100014cuda3std3__45__cpo4cendE:
	.zero		1
	.type		_ZN40_INTERNAL_bbd26031_4_k_cu_e94dab7a_100014cuda3std6ranges3__45__cpo4swapE,@object
	.size		_ZN40_INTERNAL_bbd26031_4_k_cu_e94dab7a_100014cuda3std6ranges3__45__cpo4swapE,(.L_8 - _ZN40_INTERNAL_bbd26031_4_k_cu_e94dab7a_100014cuda3std6ranges3__45__cpo4swapE)
_ZN40_INTERNAL_bbd26031_4_k_cu_e94dab7a_100014cuda3std6ranges3__45__cpo4swapE:
	.zero		1
.L_8:


//--------------------- .nv.constant0._ZN7cutlass13device_kernelINS_4gemm6kernel13GemmUniversalIN4cute5tupleIJiiiiEEENS1_10collective13CollectiveMmaINS1_34MainloopSm90TmaGmmaWarpSpecializedILi6ENS5_IJNS4_1CILi1EEESB_SB_EEENS1_35KernelTmaWarpSpecializedCooperativeEEENS5_IJNSA_ILi512EEENSA_ILi80EEENSA_ILi32EEEEEENS_6half_tENS5_IJlSB_lEEESJ_SK_NS4_8TiledMMAINS4_8MMA_AtomIJNS4_4SM904GMMA25MMA_64x16x16_F32F16F16_SSILNSO_5MajorE0ELSQ_0ELNSO_7ScaleInE1ELSR_1EEEEEENS4_6LayoutINS5_IJNSA_ILi2EEESB_SB_EEENS5_IJSB_NSA_ILi0EEESX_EEEEENS5_IJNS4_10UnderscoreES10_S10_EEEEENS4_13SM90_TMA_LOADENS4_14ComposedLayoutINS4_7SwizzleILi2ELi4ELi3EEENS4_18smem_ptr_flag_bitsILi16EEENSU_INS5_IJNSA_ILi8EEESH_EEENS5_IJSH_SB_EEEEEEEvNS4_8identityES13_S1D_vS1E_EENS_8epilogue10collective6detail29Sm90TmaWarpSpecializedAdapterINS1H_15DefaultEpilogueISJ_SK_SK_NS1G_6thread17LinearCombinationISJ_Li1EffLNS1L_9ScaleType4KindE0ELNS_15FloatRoundStyleE2ESJ_EENS1_15EpilogueDefaultEEEEEvvEEEEvNT_6ParamsE --------------------------
	.section	.nv.constant0._ZN7cutlass13device_kernelINS_4gemm6kernel13GemmUniversalIN4cute5tupleIJiiiiEEENS1_10collective13CollectiveMmaINS1_34MainloopSm90TmaGmmaWarpSpecializedILi6ENS5_IJNS4_1CILi1EEESB_SB_EEENS1_35KernelTmaWarpSpecializedCooperativeEEENS5_IJNSA_ILi512EEENSA_ILi80EEENSA_ILi32EEEEEENS_6half_tENS5_IJlSB_lEEESJ_SK_NS4_8TiledMMAINS4_8MMA_AtomIJNS4_4SM904GMMA25MMA_64x16x16_F32F16F16_SSILNSO_5MajorE0ELSQ_0ELNSO_7ScaleInE1ELSR_1EEEEEENS4_6LayoutINS5_IJNSA_ILi2EEESB_SB_EEENS5_IJSB_NSA_ILi0EEESX_EEEEENS5_IJNS4_10UnderscoreES10_S10_EEEEENS4_13SM90_TMA_LOADENS4_14ComposedLayoutINS4_7SwizzleILi2ELi4ELi3EEENS4_18smem_ptr_flag_bitsILi16EEENSU_INS5_IJNSA_ILi8EEESH_EEENS5_IJSH_SB_EEEEEEEvNS4_8identityES13_S1D_vS1E_EENS_8epilogue10collective6detail29Sm90TmaWarpSpecializedAdapterINS1H_15DefaultEpilogueISJ_SK_SK_NS1G_6thread17LinearCombinationISJ_Li1EffLNS1L_9ScaleType4KindE0ELNS_15FloatRoundStyleE2ESJ_EENS1_15EpilogueDefaultEEEEEvvEEEEvNT_6ParamsE,"a",@progbits
	.sectionflags	@""
	.align	4
.nv.constant0._ZN7cutlass13device_kernelINS_4gemm6kernel13GemmUniversalIN4cute5tupleIJiiiiEEENS1_10collective13CollectiveMmaINS1_34MainloopSm90TmaGmmaWarpSpecializedILi6ENS5_IJNS4_1CILi1EEESB_SB_EEENS1_35KernelTmaWarpSpecializedCooperativeEEENS5_IJNSA_ILi512EEENSA_ILi80EEENSA_ILi32EEEEEENS_6half_tENS5_IJlSB_lEEESJ_SK_NS4_8TiledMMAINS4_8MMA_AtomIJNS4_4SM904GMMA25MMA_64x16x16_F32F16F16_SSILNSO_5MajorE0ELSQ_0ELNSO_7ScaleInE1ELSR_1EEEEEENS4_6LayoutINS5_IJNSA_ILi2EEESB_SB_EEENS5_IJSB_NSA_ILi0EEESX_EEEEENS5_IJNS4_10UnderscoreES10_S10_EEEEENS4_13SM90_TMA_LOADENS4_14ComposedLayoutINS4_7SwizzleILi2ELi4ELi3EEENS4_18smem_ptr_flag_bitsILi16EEENSU_INS5_IJNSA_ILi8EEESH_EEENS5_IJSH_SB_EEEEEEEvNS4_8identityES13_S1D_vS1E_EENS_8epilogue10collective6detail29Sm90TmaWarpSpecializedAdapterINS1H_15DefaultEpilogueISJ_SK_SK_NS1G_6thread17LinearCombinationISJ_Li1EffLNS1L_9ScaleType4KindE0ELNS_15FloatRoundStyleE2ESJ_EENS1_15EpilogueDefaultEEEEEvvEEEEvNT_6ParamsE:
	.zero		1664


//--------------------- SYMBOLS --------------------------

	.type		.nv.reservedSmem.offset0,@object
	.size		.nv.reservedSmem.offset0,0x4
	.type		__assertfail,@function
